def attn_fwd(
    Q,
    K,
    V,
    Out,
    Lse,
    sm_scale,
    stride_qz,
    stride_qh,
    stride_qm,
    stride_qk,
    stride_kz,
    stride_kh,
    stride_kn,
    stride_kk,
    stride_vz,
    stride_vh,
    stride_vn,
    stride_vk,
    stride_oz,
    stride_oh,
    stride_om,
    stride_ok,
    seqlen_q,
    seqlen_k,
    BLOCK_M: tl.constexpr,
    BLOCK_N: tl.constexpr,
    HEAD_DIM: tl.constexpr,
    CAUSAL: tl.constexpr,
):
    start_m = tl.program_id(0)
    off_hz = tl.program_id(1)
    q_off = off_hz * stride_qh
    k_off = off_hz * stride_kh
    v_off = off_hz * stride_vh
    offs_m = start_m * BLOCK_M + tl.arange(0, BLOCK_M)
    offs_d = tl.arange(0, HEAD_DIM)
    offs_n = tl.arange(0, BLOCK_N)
    q_ptrs = Q + q_off + offs_m[:, None] * stride_qm + offs_d[None, :] * stride_qk
    k_ptrs = K + k_off + offs_d[:, None] * stride_kk + offs_n[None, :] * stride_kn
    v_ptrs = V + v_off + offs_n[:, None] * stride_vn + offs_d[None, :] * stride_vk
    m_i = tl.full([BLOCK_M], float("-inf"), dtype=tl.float32)
    l_i = tl.zeros([BLOCK_M], dtype=tl.float32) + 1.0
    acc = tl.zeros([BLOCK_M, HEAD_DIM], dtype=tl.float32)
    q = tl.load(q_ptrs)
    acc, l_i, m_i = _attn_fwd_inner(
        acc,
        l_i,
        m_i,
        q,
        k_ptrs,
        v_ptrs,
        sm_scale,
        stride_kn,
        stride_vn,
        start_m,
        seqlen_k,
        BLOCK_M,
        BLOCK_N,
        HEAD_DIM,
        CAUSAL,
    )
    acc = acc / l_i[:, None]
    lse = m_i + tl.math.log2(l_i) / 1.4426950408889634
    o_ptrs = (
        Out
        + off_hz * stride_oh
        + offs_m[:, None] * stride_om
        + offs_d[None, :] * stride_ok
    )
    tl.store(o_ptrs, acc.to(Out.dtype.element_ty))
    tl.store(Lse + off_hz * seqlen_q + offs_m, lse)

# config = {"BLOCK_M": 128, "BLOCK_N": 64, "HEAD_DIM": 16, "arch": "sm_90", "causal": true, "dtype": "bf16", "num_stages": 3, "num_warps": 4}
# arch = sm_90


// ===== COMPILED SASS (sm_90a) =====

	.target	sm_90a

	.elftype	@"ET_EXEC"


//--------------------- .note.nv.tkinfo           --------------------------
	.section	.note.nv.tkinfo,"",@"SHT_NOTE"
	.sectionflags	@"SHF_NOTE_NV_TKINFO"
	.tkinfo
        /*0018*/ 	.word	0x00000002
        /*0030*/ 	.string	""
        /*0030*/ 	.string	"ptxas"
        /*0030*/ 	.string	"Cuda compilation tools, release 13.0, V13.0.88"
        /*0030*/ 	.string	"Build cuda_13.0.r13.0/compiler.36424714_0"
        /*0030*/ 	.string	"-v  -suppress-debug-info  -lineinfo  -arch sm_90a "



//--------------------- .note.nv.cuinfo           --------------------------
	.section	.note.nv.cuinfo,"",@"SHT_NOTE"
	.sectionflags	@"SHF_NOTE_NV_CUINFO"
        /*0018*/ 	.short	0x0002
        /*001a*/ 	.short	0x005a
        /*001c*/ 	.short	0x0082
	.zero		2


//--------------------- .nv.info                  --------------------------
	.section	.nv.info,"",@"SHT_CUDA_INFO"
	.align	4


	//----- nvinfo : EIATTR_REGCOUNT
	.align		4
        /*0000*/ 	.byte	0x04, 0x2f
        /*0002*/ 	.short	(.L_2 - .L_1)
	.align		4
.L_1:
        /*0004*/ 	.word	index@(attn_fwd)
        /*0008*/ 	.word	0x000000a8


	//----- nvinfo : EIATTR_FRAME_SIZE
	.align		4
.L_2:
        /*000c*/ 	.byte	0x04, 0x11
        /*000e*/ 	.short	(.L_4 - .L_3)
	.align		4
.L_3:
        /*0010*/ 	.word	index@(attn_fwd)
        /*0014*/ 	.word	0x00000000


	//----- nvinfo : EIATTR_MIN_STACK_SIZE
	.align		4
.L_4:
        /*0018*/ 	.byte	0x04, 0x12
        /*001a*/ 	.short	(.L_6 - .L_5)
	.align		4
.L_5:
        /*001c*/ 	.word	index@(attn_fwd)
        /*0020*/ 	.word	0x00000000
.L_6:


//--------------------- .nv.compat                --------------------------
	.section	.nv.compat,"",@"SHT_CUDA_COMPAT_INFO"
	.align	4
        /*0000*/ 	.byte	0x02, 0x09, 0x01, 0x00, 0x02, 0x02, 0x04, 0x00, 0x02, 0x05, 0x05, 0x00, 0x03, 0x07, 0x01, 0x01
        /*0010*/ 	.byte	0x02, 0x03, 0x00, 0x00, 0x02, 0x06, 0x01, 0x00, 0x04, 0x0b, 0x08, 0x00, 0x00, 0x00, 0x00, 0x00
        /*0020*/ 	.byte	0x00, 0x00, 0x00, 0x00


//--------------------- .nv.info.attn_fwd         --------------------------
	.section	.nv.info.attn_fwd,"",@"SHT_CUDA_INFO"
	.sectionflags	@""
	.align	4


	//----- nvinfo : EIATTR_CUDA_API_VERSION
	.align		4
        /*0000*/ 	.byte	0x04, 0x37
        /*0002*/ 	.short	(.L_8 - .L_7)
.L_7:
        /*0004*/ 	.word	0x00000082


	//----- nvinfo : EIATTR_KPARAM_INFO
	.align		4
.L_8:
        /*0008*/ 	.byte	0x04, 0x17
        /*000a*/ 	.short	(.L_10 - .L_9)
.L_9:
        /*000c*/ 	.word	0x00000000
        /*0010*/ 	.short	0x0019
        /*0012*/ 	.short	0x0080
        /*0014*/ 	.byte	0x00, 0xf4, 0x21, 0x00


	//----- nvinfo : EIATTR_KPARAM_INFO
	.align		4
.L_10:
        /*0018*/ 	.byte	0x04, 0x17
        /*001a*/ 	.short	(.L_12 - .L_11)
.L_11:
        /*001c*/ 	.word	0x00000000
        /*0020*/ 	.short	0x0018
        /*0022*/ 	.short	0x0078
        /*0024*/ 	.byte	0x00, 0xf4, 0x21, 0x00


	//----- nvinfo : EIATTR_KPARAM_INFO
	.align		4
.L_12:
        /*0028*/ 	.byte	0x04, 0x17
        /*002a*/ 	.short	(.L_14 - .L_13)
.L_13:
        /*002c*/ 	.word	0x00000000
        /*0030*/ 	.short	0x0017
        /*0032*/ 	.short	0x0070
        /*0034*/ 	.byte	0x00, 0xf0, 0x11, 0x00


	//----- nvinfo : EIATTR_KPARAM_INFO
	.align		4
.L_14:
        /*0038*/ 	.byte	0x04, 0x17
        /*003a*/ 	.short	(.L_16 - .L_15)
.L_15:
        /*003c*/ 	.word	0x00000000
        /*0040*/ 	.short	0x0016
        /*0042*/ 	.short	0x006c
        /*0044*/ 	.byte	0x00, 0xf0, 0x11, 0x00


	//----- nvinfo : EIATTR_KPARAM_INFO
	.align		4
.L_16:
        /*0048*/ 	.byte	0x04, 0x17
        /*004a*/ 	.short	(.L_18 - .L_17)
.L_17:
        /*004c*/ 	.word	0x00000000
        /*0050*/ 	.short	0x0015
        /*0052*/ 	.short	0x0068
        /*0054*/ 	.byte	0x00, 0xf0, 0x11, 0x00


	//----- nvinfo : EIATTR_KPARAM_INFO
	.align		4
.L_18:
        /*0058*/ 	.byte	0x04, 0x17
        /*005a*/ 	.short	(.L_20 - .L_19)
.L_19:
        /*005c*/ 	.word	0x00000000
        /*0060*/ 	.short	0x0014
        /*0062*/ 	.short	0x0064
        /*0064*/ 	.byte	0x00, 0xf0, 0x11, 0x00


	//----- nvinfo : EIATTR_KPARAM_INFO
	.align		4
.L_20:
        /*0068*/ 	.byte	0x04, 0x17
        /*006a*/ 	.short	(.L_22 - .L_21)
.L_21:
        /*006c*/ 	.word	0x00000000
        /*0070*/ 	.short	0x0013
        /*0072*/ 	.short	0x0060
        /*0074*/ 	.byte	0x00, 0xf0, 0x11, 0x00


	//----- nvinfo : EIATTR_KPARAM_INFO
	.align		4
.L_22:
        /*0078*/ 	.byte	0x04, 0x17
        /*007a*/ 	.short	(.L_24 - .L_23)
.L_23:
        /*007c*/ 	.word	0x00000000
        /*0080*/ 	.short	0x0012
        /*0082*/ 	.short	0x005c
        /*0084*/ 	.byte	0x00, 0xf0, 0x11, 0x00


	//----- nvinfo : EIATTR_KPARAM_INFO
	.align		4
.L_24:
        /*0088*/ 	.byte	0x04, 0x17
        /*008a*/ 	.short	(.L_26 - .L_25)
.L_25:
        /*008c*/ 	.word	0x00000000
        /*0090*/ 	.short	0x0011
        /*0092*/ 	.short	0x0058
        /*0094*/ 	.byte	0x00, 0xf0, 0x11, 0x00


	//----- nvinfo : EIATTR_KPARAM_INFO
	.align		4
.L_26:
        /*0098*/ 	.byte	0x04, 0x17
        /*009a*/ 	.short	(.L_28 - .L_27)
.L_27:
        /*009c*/ 	.word	0x00000000
        /*00a0*/ 	.short	0x0010
        /*00a2*/ 	.short	0x0054
        /*00a4*/ 	.byte	0x00, 0xf0, 0x11, 0x00


	//----- nvinfo : EIATTR_KPARAM_INFO
	.align		4
.L_28:
        /*00a8*/ 	.byte	0x04, 0x17
        /*00aa*/ 	.short	(.L_30 - .L_29)
.L_29:
        /*00ac*/ 	.word	0x00000000
        /*00b0*/ 	.short	0x000f
        /*00b2*/ 	.short	0x0050
        /*00b4*/ 	.byte	0x00, 0xf0, 0x11, 0x00


	//----- nvinfo : EIATTR_KPARAM_INFO
	.align		4
.L_30:
        /*00b8*/ 	.byte	0x04, 0x17
        /*00ba*/ 	.short	(.L_32 - .L_31)
.L_31:
        /*00bc*/ 	.word	0x00000000
        /*00c0*/ 	.short	0x000e
        /*00c2*/ 	.short	0x004c
        /*00c4*/ 	.byte	0x00, 0xf0, 0x11, 0x00


	//----- nvinfo : EIATTR_KPARAM_INFO
	.align		4
.L_32:
        /*00c8*/ 	.byte	0x04, 0x17
        /*00ca*/ 	.short	(.L_34 - .L_33)
.L_33:
        /*00cc*/ 	.word	0x00000000
        /*00d0*/ 	.short	0x000d
        /*00d2*/ 	.short	0x0048
        /*00d4*/ 	.byte	0x00, 0xf0, 0x11, 0x00


	//----- nvinfo : EIATTR_KPARAM_INFO
	.align		4
.L_34:
        /*00d8*/ 	.byte	0x04, 0x17
        /*00da*/ 	.short	(.L_36 - .L_35)
.L_35:
        /*00dc*/ 	.word	0x00000000
        /*00e0*/ 	.short	0x000c
        /*00e2*/ 	.short	0x0044
        /*00e4*/ 	.byte	0x00, 0xf0, 0x11, 0x00


	//----- nvinfo : EIATTR_KPARAM_INFO
	.align		4
.L_36:
        /*00e8*/ 	.byte	0x04, 0x17
        /*00ea*/ 	.short	(.L_38 - .L_37)
.L_37:
        /*00ec*/ 	.word	0x00000000
        /*00f0*/ 	.short	0x000b
        /*00f2*/ 	.short	0x0040
        /*00f4*/ 	.byte	0x00, 0xf0, 0x11, 0x00


	//----- nvinfo : EIATTR_KPARAM_INFO
	.align		4
.L_38:
        /*00f8*/ 	.byte	0x04, 0x17
        /*00fa*/ 	.short	(.L_40 - .L_39)
.L_39:
        /*00fc*/ 	.word	0x00000000
        /*0100*/ 	.short	0x000a
        /*0102*/ 	.short	0x003c
        /*0104*/ 	.byte	0x00, 0xf0, 0x11, 0x00


	//----- nvinfo : EIATTR_KPARAM_INFO
	.align		4
.L_40:
        /*0108*/ 	.byte	0x04, 0x17
        /*010a*/ 	.short	(.L_42 - .L_41)
.L_41:
        /*010c*/ 	.word	0x00000000
        /*0110*/ 	.short	0x0009
        /*0112*/ 	.short	0x0038
        /*0114*/ 	.byte	0x00, 0xf0, 0x11, 0x00


	//----- nvinfo : EIATTR_KPARAM_INFO
	.align		4
.L_42:
        /*0118*/ 	.byte	0x04, 0x17
        /*011a*/ 	.short	(.L_44 - .L_43)
.L_43:
        /*011c*/ 	.word	0x00000000
        /*0120*/ 	.short	0x0008
        /*0122*/ 	.short	0x0034
        /*0124*/ 	.byte	0x00, 0xf0, 0x11, 0x00


	//----- nvinfo : EIATTR_KPARAM_INFO
	.align		4
.L_44:
        /*0128*/ 	.byte	0x04, 0x17
        /*012a*/ 	.short	(.L_46 - .L_45)
.L_45:
        /*012c*/ 	.word	0x00000000
        /*0130*/ 	.short	0x0007
        /*0132*/ 	.short	0x0030
        /*0134*/ 	.byte	0x00, 0xf0, 0x11, 0x00


	//----- nvinfo : EIATTR_KPARAM_INFO
	.align		4
.L_46:
        /*0138*/ 	.byte	0x04, 0x17
        /*013a*/ 	.short	(.L_48 - .L_47)
.L_47:
        /*013c*/ 	.word	0x00000000
        /*0140*/ 	.short	0x0006
        /*0142*/ 	.short	0x002c
        /*0144*/ 	.byte	0x00, 0xf0, 0x11, 0x00


	//----- nvinfo : EIATTR_KPARAM_INFO
	.align		4
.L_48:
        /*0148*/ 	.byte	0x04, 0x17
        /*014a*/ 	.short	(.L_50 - .L_49)
.L_49:
        /*014c*/ 	.word	0x00000000
        /*0150*/ 	.short	0x0005
        /*0152*/ 	.short	0x0028
        /*0154*/ 	.byte	0x00, 0xf0, 0x11, 0x00


	//----- nvinfo : EIATTR_KPARAM_INFO
	.align		4
.L_50:
        /*0158*/ 	.byte	0x04, 0x17
        /*015a*/ 	.short	(.L_52 - .L_51)
.L_51:
        /*015c*/ 	.word	0x00000000
        /*0160*/ 	.short	0x0004
        /*0162*/ 	.short	0x0020
        /*0164*/ 	.byte	0x00, 0xf4, 0x21, 0x00


	//----- nvinfo : EIATTR_KPARAM_INFO
	.align		4
.L_52:
        /*0168*/ 	.byte	0x04, 0x17
        /*016a*/ 	.short	(.L_54 - .L_53)
.L_53:
        /*016c*/ 	.word	0x00000000
        /*0170*/ 	.short	0x0003
        /*0172*/ 	.short	0x0018
        /*0174*/ 	.byte	0x00, 0xf4, 0x21, 0x00


	//----- nvinfo : EIATTR_KPARAM_INFO
	.align		4
.L_54:
        /*0178*/ 	.byte	0x04, 0x17
        /*017a*/ 	.short	(.L_56 - .L_55)
.L_55:
        /*017c*/ 	.word	0x00000000
        /*0180*/ 	.short	0x0002
        /*0182*/ 	.short	0x0010
        /*0184*/ 	.byte	0x00, 0xf4, 0x21, 0x00


	//----- nvinfo : EIATTR_KPARAM_INFO
	.align		4
.L_56:
        /*0188*/ 	.byte	0x04, 0x17
        /*018a*/ 	.short	(.L_58 - .L_57)
.L_57:
        /*018c*/ 	.word	0x00000000
        /*0190*/ 	.short	0x0001
        /*0192*/ 	.short	0x0008
        /*0194*/ 	.byte	0x00, 0xf4, 0x21, 0x00


	//----- nvinfo : EIATTR_KPARAM_INFO
	.align		4
.L_58:
        /*0198*/ 	.byte	0x04, 0x17
        /*019a*/ 	.short	(.L_60 - .L_59)
.L_59:
        /*019c*/ 	.word	0x00000000
        /*01a0*/ 	.short	0x0000
        /*01a2*/ 	.short	0x0000
        /*01a4*/ 	.byte	0x00, 0xf4, 0x21, 0x00


	//----- nvinfo : EIATTR_SPARSE_MMA_MASK
	.align		4
.L_60:
        /*01a8*/ 	.byte	0x03, 0x50
        /*01aa*/ 	.short	0x0000


	//----- nvinfo : EIATTR_MAXREG_COUNT
	.align		4
        /*01ac*/ 	.byte	0x03, 0x1b
        /*01ae*/ 	.short	0x00ff


	//----- nvinfo : EIATTR_NUM_BARRIERS
	.align		4
        /*01b0*/ 	.byte	0x02, 0x4c
        /*01b2*/ 	.byte	0x01
	.zero		1


	//----- nvinfo : EIATTR_MERCURY_ISA_VERSION
	.align		4
        /*01b4*/ 	.byte	0x03, 0x5f
        /*01b6*/ 	.short	0x0101


	//----- nvinfo : EIATTR_COOP_GROUP_MASK_REGIDS
	.align		4
        /*01b8*/ 	.byte	0x04, 0x29
        /*01ba*/ 	.short	(.L_62 - .L_61)


	//   ....[0]....
.L_61:
        /*01bc*/ 	.word	0xffffffff


	//   ....[1]....
        /*01c0*/ 	.word	0xffffffff


	//   ....[2]....
        /*01c4*/ 	.word	0xffffffff


	//   ....[3]....
        /*01c8*/ 	.word	0xffffffff


	//   ....[4]....
        /*01cc*/ 	.word	0xffffffff


	//   ....[5]....
        /*01d0*/ 	.word	0xffffffff


	//   ....[6]....
        /*01d4*/ 	.word	0xffffffff


	//   ....[7]....
        /*01d8*/ 	.word	0xffffffff


	//   ....[8]....
        /*01dc*/ 	.word	0xffffffff


	//   ....[9]....
        /*01e0*/ 	.word	0xffffffff


	//   ....[10]....
        /*01e4*/ 	.word	0xffffffff


	//   ....[11]....
        /*01e8*/ 	.word	0xffffffff


	//   ....[12]....
        /*01ec*/ 	.word	0xffffffff


	//   ....[13]....
        /*01f0*/ 	.word	0xffffffff


	//   ....[14]....
        /*01f4*/ 	.word	0xffffffff


	//   ....[15]....
        /*01f8*/ 	.word	0xffffffff


	//----- nvinfo : EIATTR_COOP_GROUP_INSTR_OFFSETS
	.align		4
.L_62:
        /*01fc*/ 	.byte	0x04, 0x28
        /*01fe*/ 	.short	(.L_64 - .L_63)


	//   ....[0]....
.L_63:
        /*0200*/ 	.word	0x00002210


	//   ....[1]....
        /*0204*/ 	.word	0x000022d0


	//   ....[2]....
        /*0208*/ 	.word	0x00002670


	//   ....[3]....
        /*020c*/ 	.word	0x00002810


	//   ....[4]....
        /*0210*/ 	.word	0x00002a50


	//   ....[5]....
        /*0214*/ 	.word	0x00002b00


	//   ....[6]....
        /*0218*/ 	.word	0x00002fa0


	//   ....[7]....
        /*021c*/ 	.word	0x00003000


	//   ....[8]....
        /*0220*/ 	.word	0x00003f50


	//   ....[9]....
        /*0224*/ 	.word	0x00003f60


	//   ....[10]....
        /*0228*/ 	.word	0x00003f70


	//   ....[11]....
        /*022c*/ 	.word	0x00003f80


	//   ....[12]....
        /*0230*/ 	.word	0x00003ff0


	//   ....[13]....
        /*0234*/ 	.word	0x00004010


	//   ....[14]....
        /*0238*/ 	.word	0x00004020


	//   ....[15]....
        /*023c*/ 	.word	0x00004030


	//----- nvinfo : EIATTR_EXIT_INSTR_OFFSETS
	.align		4
.L_64:
        /*0240*/ 	.byte	0x04, 0x1c
        /*0242*/ 	.short	(.L_66 - .L_65)


	//   ....[0]....
.L_65:
        /*0244*/ 	.word	0x000056a0


	//----- nvinfo : EIATTR_REQNTID
	.align		4
.L_66:
        /*0248*/ 	.byte	0x04, 0x10
        /*024a*/ 	.short	(.L_68 - .L_67)
.L_67:
        /*024c*/ 	.word	0x00000080
        /*0250*/ 	.word	0x00000001
        /*0254*/ 	.word	0x00000001


	//----- nvinfo : EIATTR_CBANK_PARAM_SIZE
	.align		4
.L_68:
        /*0258*/ 	.byte	0x03, 0x19
        /*025a*/ 	.short	0x0088


	//----- nvinfo : EIATTR_PARAM_CBANK
	.align		4
        /*025c*/ 	.byte	0x04, 0x0a
        /*025e*/ 	.short	(.L_70 - .L_69)
	.align		4
.L_69:
        /*0260*/ 	.word	index@(.nv.constant0.attn_fwd)
        /*0264*/ 	.short	0x0210
        /*0266*/ 	.short	0x0088


	//----- nvinfo : EIATTR_SW_WAR
	.align		4
.L_70:
        /*0268*/ 	.byte	0x04, 0x36
        /*026a*/ 	.short	(.L_72 - .L_71)
.L_71:
        /*026c*/ 	.word	0x00000008
.L_72:


//--------------------- .nv.callgraph             --------------------------
	.section	.nv.callgraph,"",@"SHT_CUDA_CALLGRAPH"
	.align	4
	.sectionentsize	8
	.align		4
        /*0000*/ 	.word	0x00000000
	.align		4
        /*0004*/ 	.word	0xffffffff
	.align		4
        /*0008*/ 	.word	0x00000000
	.align		4
        /*000c*/ 	.word	0xfffffffe
	.align		4
        /*0010*/ 	.word	0x00000000
	.align		4
        /*0014*/ 	.word	0xfffffffd
	.align		4
        /*0018*/ 	.word	0x00000000
	.align		4
        /*001c*/ 	.word	0xfffffffc


//--------------------- .nv.constant4             --------------------------
	.section	.nv.constant4,"a",@progbits
	.align	8
	.align		8
.nv.constant4:
        /*0000*/ 	.dword	_$_str


//--------------------- .text.attn_fwd            --------------------------
	.section	.text.attn_fwd,"ax",@progbits
	.align	128
        .global         attn_fwd
        .type           attn_fwd,@function
        .size           attn_fwd,(.L_x_3 - attn_fwd)
        .other          attn_fwd,@"STO_CUDA_ENTRY STV_DEFAULT"
attn_fwd:
.text.attn_fwd:
[----:B------:R-:W-:Y:S01]  /*0000*/  LDC R1, c[0x0][0x28] ;  /* 0x00000a00ff017b82 */ /* 0x000fe20000000800 */
[----:B------:R-:W0:Y:S07]  /*0010*/  S2R R0, SR_CTAID.X ;  /* 0x0000000000007919 */ /* 0x000e2e0000002500 */
[----:B------:R-:W1:Y:S01]  /*0020*/  S2UR UR12, SR_CTAID.Y ;  /* 0x00000000000c79c3 */ /* 0x000e620000002600 */
[----:B------:R-:W-:Y:S01]  /*0030*/  ULDC.64 UR4, c[0x0][0x240] ;  /* 0x0000900000047ab9 */ /* 0x000fe20000000a00 */
[----:B------:R-:W-:Y:S01]  /*0040*/  ULDC.64 UR16, c[0x0][0x208] ;  /* 0x0000820000107ab9 */ /* 0x000fe20000000a00 */
[----:B------:R-:W2:Y:S05]  /*0050*/  S2R R37, SR_TID.X ;  /* 0x0000000000257919 */ /* 0x000eaa0000002100 */
[----:B------:R-:W3:Y:S08]  /*0060*/  LDC.64 R8, c[0x0][0x210] ;  /* 0x00008400ff087b82 */ /* 0x000ef00000000a00 */
[----:B------:R-:W4:Y:S01]  /*0070*/  LDC R35, c[0x0][0x248] ;  /* 0x00009200ff237b82 */ /* 0x000f220000000800 */
[----:B-1----:R-:W-:-:S04]  /*0080*/  UIMAD UR4, UR12, UR4, URZ ;  /* 0x000000040c0472a4 */ /* 0x002fc8000f8e023f */
[----:B------:R-:W-:Y:S01]  /*0090*/  USHF.L.U32 UR6, UR4, 0x1, URZ ;  /* 0x0000000104067899 */ /* 0x000fe2000800063f */
[----:B0-----:R-:W-:-:S05]  /*00a0*/  IMAD.SHL.U32 R0, R0, 0x80, RZ ;  /* 0x0000008000007824 */ /* 0x001fca00078e00ff */
[----:B--2---:R-:W-:Y:S01]  /*00b0*/  LOP3.LUT R6, R0, 0x7f, R37, 0xf8, !PT ;  /* 0x0000007f00067812 */ /* 0x004fe200078ef825 */
[----:B----4-:R-:W-:-:S04]  /*00c0*/  IMAD.SHL.U32 R7, R35, 0x2, RZ ;  /* 0x0000000223077824 */ /* 0x010fc800078e00ff */
[----:B------:R-:W-:Y:S01]  /*00d0*/  IMAD R2, R6, UR5, RZ ;  /* 0x0000000506027c24 */ /* 0x000fe2000f8e02ff */
[----:B------:R-:W-:Y:S01]  /*00e0*/  UIMAD.WIDE UR4, UR4, 0x2, URZ ;  /* 0x00000002040478a5 */ /* 0x000fe2000f8e023f */
[----:B------:R-:W-:Y:S02]  /*00f0*/  IMAD R25, R35, 0xa, RZ ;  /* 0x0000000a23197824 */ /* 0x000fe400078e02ff */
[C---:B------:R-:W-:Y:S02]  /*0100*/  IMAD.SHL.U32 R3, R2.reuse, 0x2, RZ ;  /* 0x0000000202037824 */ /* 0x040fe400078e00ff */
[----:B------:R-:W-:-:S03]  /*0110*/  IMAD.HI R4, R2, 0x2, RZ ;  /* 0x0000000202047827 */ /* 0x000fc600078e02ff */
[----:B---3--:R-:W-:Y:S01]  /*0120*/  IADD3 R2, P0, P1, R3, UR6, R8 ;  /* 0x0000000603027c10 */ /* 0x008fe2000f91e008 */
[C---:B------:R-:W-:Y:S02]  /*0130*/  IMAD R15, R35.reuse, 0x5, RZ ;  /* 0x00000005230f7824 */ /* 0x040fe400078e02ff */
[C---:B------:R-:W-:Y:S01]  /*0140*/  IMAD R5, R35.reuse, 0x12, RZ ;  /* 0x0000001223057824 */ /* 0x040fe200078e02ff */
[----:B------:R-:W-:Y:S01]  /*0150*/  IADD3.X R3, R4, UR5, R9, P0, P1 ;  /* 0x0000000504037c10 */ /* 0x000fe200087e2409 */
[C---:B------:R-:W-:Y:S01]  /*0160*/  IMAD R9, R35.reuse, 0x14, RZ ;  /* 0x0000001423097824 */ /* 0x040fe200078e02ff */
[CC--:B------:R-:W-:Y:S01]  /*0170*/  LEA R8, P4, R35.reuse, R2.reuse, 0x2 ;  /* 0x0000000223087211 */ /* 0x0c0fe200078810ff */
[----:B------:R-:W-:Y:S01]  /*0180*/  IMAD.SHL.U32 R21, R35, 0x8, RZ ;  /* 0x0000000823157824 */ /* 0x000fe200078e00ff */
[-C--:B------:R-:W-:Y:S01]  /*0190*/  IADD3 R22, P0, R5, R2.reuse, RZ ;  /* 0x0000000205167210 */ /* 0x080fe20007f1e0ff */
[----:B------:R-:W-:Y:S01]  /*01a0*/  IMAD R23, R35, 0x9, RZ ;  /* 0x0000000923177824 */ /* 0x000fe200078e02ff */
[-C--:B------:R-:W-:Y:S01]  /*01b0*/  IADD3 R24, P3, R9, R2.reuse, RZ ;  /* 0x0000000209187210 */ /* 0x080fe20007f7e0ff */
[----:B------:R0:W2:Y:S01]  /*01c0*/  LDG.E.U16 R34, desc[UR16][R2.64] ;  /* 0x0000001002227981 */ /* 0x0000a2000c1e1500 */
[-C--:B------:R-:W-:Y:S01]  /*01d0*/  LEA.HI.X.SX32 R9, R7, R3.reuse, 0x1, P4 ;  /* 0x0000000307097211 */ /* 0x080fe200020f0eff */
[----:B------:R-:W-:Y:S01]  /*01e0*/  IMAD R17, R35, 0x6, RZ ;  /* 0x0000000623117824 */ /* 0x000fe200078e02ff */
[-C--:B------:R-:W-:Y:S01]  /*01f0*/  IADD3 R14, P4, R25, R2.reuse, RZ ;  /* 0x00000002190e7210 */ /* 0x080fe20007f9e0ff */
[----:B------:R-:W-:Y:S01]  /*0200*/  IMAD R11, R35, 0x3, RZ ;  /* 0x00000003230b7824 */ /* 0x000fe200078e02ff */
[-C--:B------:R-:W-:Y:S01]  /*0210*/  IADD3 R4, P6, R7, R2.reuse, RZ ;  /* 0x0000000207047210 */ /* 0x080fe20007fde0ff */
[----:B------:R-:W-:Y:S01]  /*0220*/  IMAD.SHL.U32 R13, R35, 0x4, RZ ;  /* 0x00000004230d7824 */ /* 0x000fe200078e00ff */
[-C--:B------:R-:W-:Y:S01]  /*0230*/  LEA.HI.X.SX32 R15, R15, R3.reuse, 0x1, P4 ;  /* 0x000000030f0f7211 */ /* 0x080fe200020f0eff */
[C---:B------:R-:W-:Y:S01]  /*0240*/  IMAD R29, R35.reuse, 0xc, RZ ;  /* 0x0000000c231d7824 */ /* 0x040fe200078e02ff */
[CC--:B------:R-:W-:Y:S01]  /*0250*/  LEA R20, P4, R35.reuse, R2.reuse, 0x4 ;  /* 0x0000000223147211 */ /* 0x0c0fe200078820ff */
[C---:B------:R-:W-:Y:S01]  /*0260*/  IMAD R33, R35.reuse, 0xe, RZ ;  /* 0x0000000e23217824 */ /* 0x040fe200078e02ff */
[CC--:B------:R-:W-:Y:S01]  /*0270*/  LEA.HI.X.SX32 R5, R35.reuse, R3.reuse, 0x1, P6 ;  /* 0x0000000323057211 */ /* 0x0c0fe200030f0eff */
[----:B------:R-:W-:Y:S01]  /*0280*/  IMAD R27, R35, 0x16, RZ ;  /* 0x00000016231b7824 */ /* 0x000fe200078e02ff */
[-C--:B------:R-:W-:Y:S01]  /*0290*/  LEA.HI.X.SX32 R21, R21, R3.reuse, 0x1, P4 ;  /* 0x0000000315157211 */ /* 0x080fe200020f0eff */
[----:B------:R-:W-:Y:S01]  /*02a0*/  IMAD R31, R35, 0x18, RZ ;  /* 0x00000018231f7824 */ /* 0x000fe200078e02ff */
[----:B------:R-:W-:Y:S01]  /*02b0*/  LEA.HI.X.SX32 R23, R23, R3, 0x1, P0 ;  /* 0x0000000317177211 */ /* 0x000fe200000f0eff */
[----:B------:R-:W3:Y:S04]  /*02c0*/  LDG.E.U16 R4, desc[UR16][R4.64] ;  /* 0x0000001004047981 */ /* 0x000ee8000c1e1500 */
[----:B------:R1:W4:Y:S04]  /*02d0*/  LDG.E.U16 R21, desc[UR16][R20.64] ;  /* 0x0000001014157981 */ /* 0x000328000c1e1500 */
[----:B------:R-:W5:Y:S01]  /*02e0*/  LDG.E.U16 R22, desc[UR16][R22.64] ;  /* 0x0000001016167981 */ /* 0x000f62000c1e1500 */
[----:B------:R-:W-:-:S02]  /*02f0*/  IADD3 R10, P5, R17, R2, RZ ;  /* 0x00000002110a7210 */ /* 0x000fc40007fbe0ff */
[CC--:B------:R-:W-:Y:S01]  /*0300*/  LEA R12, P6, R35.reuse, R2.reuse, 0x3 ;  /* 0x00000002230c7211 */ /* 0x0c0fe200078c18ff */
[----:B------:R-:W-:Y:S01]  /*0310*/  IMAD R19, R35, 0x7, RZ ;  /* 0x0000000723137824 */ /* 0x000fe200078e02ff */
[-C--:B------:R-:W-:Y:S01]  /*0320*/  LEA.HI.X.SX32 R11, R11, R3.reuse, 0x1, P5 ;  /* 0x000000030b0b7211 */ /* 0x080fe200028f0eff */
[----:B------:R-:W-:Y:S01]  /*0330*/  IMAD R39, R35, 0x1a, RZ ;  /* 0x0000001a23277824 */ /* 0x000fe200078e02ff */
[-C--:B------:R-:W-:Y:S01]  /*0340*/  IADD3 R16, P5, R29, R2.reuse, RZ ;  /* 0x000000021d107210 */ /* 0x080fe20007fbe0ff */
[----:B------:R-:W-:Y:S01]  /*0350*/  IMAD R41, R35, 0x1c, RZ ;  /* 0x0000001c23297824 */ /* 0x000fe200078e02ff */
[-C--:B------:R-:W-:Y:S01]  /*0360*/  LEA.HI.X.SX32 R13, R13, R3.reuse, 0x1, P6 ;  /* 0x000000030d0d7211 */ /* 0x080fe200030f0eff */
[----:B------:R-:W-:Y:S01]  /*0370*/  IMAD R43, R35, 0x1e, RZ ;  /* 0x0000001e232b7824 */ /* 0x000fe200078e02ff */
[-C--:B------:R-:W-:Y:S01]  /*0380*/  IADD3 R18, P6, R33, R2.reuse, RZ ;  /* 0x0000000221127210 */ /* 0x080fe20007fde0ff */
[----:B------:R-:W-:Y:S01]  /*0390*/  IMAD R7, R35, 0xb, RZ ;  /* 0x0000000b23077824 */ /* 0x000fe200078e02ff */
[-C--:B------:R-:W-:Y:S01]  /*03a0*/  IADD3 R26, P2, R27, R2.reuse, RZ ;  /* 0x000000021b1a7210 */ /* 0x080fe20007f5e0ff */
[----:B------:R-:W5:Y:S01]  /*03b0*/  LDG.E.U16 R8, desc[UR16][R8.64] ;  /* 0x0000001008087981 */ /* 0x000f62000c1e1500 */
[-C--:B------:R-:W-:Y:S01]  /*03c0*/  IADD3 R28, P1, R31, R2.reuse, RZ ;  /* 0x000000021f1c7210 */ /* 0x080fe20007f3e0ff */
[----:B------:R-:W-:Y:S01]  /*03d0*/  IMAD R31, R35, 0xd, RZ ;  /* 0x0000000d231f7824 */ /* 0x000fe200078e02ff */
[-C--:B------:R-:W-:Y:S01]  /*03e0*/  LEA.HI.X.SX32 R17, R17, R3.reuse, 0x1, P5 ;  /* 0x0000000311117211 */ /* 0x080fe200028f0eff */
[----:B------:R-:W-:Y:S01]  /*03f0*/  IMAD R35, R35, 0xf, RZ ;  /* 0x0000000f23237824 */ /* 0x000fe200078e02ff */
[----:B------:R-:W-:Y:S01]  /*0400*/  IADD3 R30, P5, R39, R2, RZ ;  /* 0x00000002271e7210 */ /* 0x000fe20007fbe0ff */
[----:B------:R-:W5:Y:S01]  /*0410*/  LDG.E.U16 R10, desc[UR16][R10.64] ;  /* 0x000000100a0a7981 */ /* 0x000f62000c1e1500 */
[----:B------:R-:W-:-:S02]  /*0420*/  LEA.HI.X.SX32 R19, R19, R3, 0x1, P6 ;  /* 0x0000000313137211 */ /* 0x000fc400030f0eff */
[-C--:B------:R-:W-:Y:S01]  /*0430*/  IADD3 R32, P6, R41, R2.reuse, RZ ;  /* 0x0000000229207210 */ /* 0x080fe20007fde0ff */
[----:B------:R1:W5:Y:S01]  /*0440*/  LDG.E.U16 R13, desc[UR16][R12.64] ;  /* 0x000000100c0d7981 */ /* 0x000362000c1e1500 */
[-C--:B------:R-:W-:Y:S02]  /*0450*/  LEA.HI.X.SX32 R25, R25, R3.reuse, 0x1, P3 ;  /* 0x0000000319197211 */ /* 0x080fe400018f0eff */
[----:B0-----:R-:W-:Y:S01]  /*0460*/  IADD3 R2, P4, R43, R2, RZ ;  /* 0x000000022b027210 */ /* 0x001fe20007f9e0ff */
[----:B------:R0:W5:Y:S01]  /*0470*/  LDG.E.U16 R14, desc[UR16][R14.64] ;  /* 0x000000100e0e7981 */ /* 0x000162000c1e1500 */
[-C--:B------:R-:W-:Y:S02]  /*0480*/  LEA.HI.X.SX32 R27, R7, R3.reuse, 0x1, P2 ;  /* 0x00000003071b7211 */ /* 0x080fe400010f0eff */
[-C--:B------:R-:W-:Y:S01]  /*0490*/  LEA.HI.X.SX32 R29, R29, R3.reuse, 0x1, P1 ;  /* 0x000000031d1d7211 */ /* 0x080fe200008f0eff */
[----:B------:R-:W5:Y:S01]  /*04a0*/  LDG.E.U16 R24, desc[UR16][R24.64] ;  /* 0x0000001018187981 */ /* 0x000f62000c1e1500 */
[----:B------:R-:W-:-:S02]  /*04b0*/  LEA.HI.X.SX32 R31, R31, R3, 0x1, P5 ;  /* 0x000000031f1f7211 */ /* 0x000fc400028f0eff */
[-C--:B------:R-:W-:Y:S01]  /*04c0*/  LEA.HI.X.SX32 R33, R33, R3.reuse, 0x1, P6 ;  /* 0x0000000321217211 */ /* 0x080fe200030f0eff */
[----:B------:R-:W5:Y:S01]  /*04d0*/  LDG.E.U16 R26, desc[UR16][R26.64] ;  /* 0x000000101a1a7981 */ /* 0x000f62000c1e1500 */
[----:B------:R-:W-:-:S03]  /*04e0*/  LEA.HI.X.SX32 R3, R35, R3, 0x1, P4 ;  /* 0x0000000323037211 */ /* 0x000fc600020f0eff */
[----:B------:R-:W5:Y:S04]  /*04f0*/  LDG.E.U16 R28, desc[UR16][R28.64] ;  /* 0x000000101c1c7981 */ /* 0x000f68000c1e1500 */
[----:B------:R-:W5:Y:S04]  /*0500*/  LDG.E.U16 R30, desc[UR16][R30.64] ;  /* 0x000000101e1e7981 */ /* 0x000f68000c1e1500 */
[----:B------:R-:W5:Y:S04]  /*0510*/  LDG.E.U16 R16, desc[UR16][R16.64] ;  /* 0x0000001010107981 */ /* 0x000f68000c1e1500 */
[----:B------:R-:W5:Y:S04]  /*0520*/  LDG.E.U16 R32, desc[UR16][R32.64] ;  /* 0x0000001020207981 */ /* 0x000f68000c1e1500 */
[----:B------:R-:W5:Y:S04]  /*0530*/  LDG.E.U16 R18, desc[UR16][R18.64] ;  /* 0x0000001012127981 */ /* 0x000f68000c1e1500 */
[----:B------:R0:W5:Y:S01]  /*0540*/  LDG.E.U16 R2, desc[UR16][R2.64] ;  /* 0x0000001002027981 */ /* 0x000162000c1e1500 */
[----:B------:R-:W0:Y:S01]  /*0550*/  S2UR UR13, SR_CgaCtaId ;  /* 0x00000000000d79c3 */ /* 0x000e220000008800 */
[----:B-1----:R-:W-:-:S02]  /*0560*/  LOP3.LUT R20, R37, 0x3f, RZ, 0xc0, !PT ;  /* 0x0000003f25147812 */ /* 0x002fc400078ec0ff */
[----:B------:R-:W-:Y:S02]  /*0570*/  LOP3.LUT R12, R37, 0x40, RZ, 0xc0, !PT ;  /* 0x00000040250c7812 */ /* 0x000fe400078ec0ff */
[----:B0-----:R-:W-:Y:S01]  /*0580*/  SHF.L.U32 R15, R20, 0x1, RZ ;  /* 0x00000001140f7819 */ /* 0x001fe200000006ff */
[----:B------:R-:W-:-:S04]  /*0590*/  UMOV UR4, 0x400 ;  /* 0x0000040000047882 */ /* 0x000fc80000000000 */
[----:B------:R-:W-:-:S05]  /*05a0*/  IMAD R5, R12, 0x20, R15 ;  /* 0x000000200c057824 */ /* 0x000fca00078e020f */
[C---:B------:R-:W-:Y:S01]  /*05b0*/  LOP3.LUT R7, R5.reuse, 0x10, RZ, 0x3c, !PT ;  /* 0x0000001005077812 */ /* 0x040fe200078e3cff */
[----:B------:R-:W-:Y:S01]  /*05c0*/  ULEA UR13, UR13, UR4, 0x18 ;  /* 0x000000040d0d7291 */ /* 0x000fe2000f8ec03f */
[C---:B------:R-:W-:Y:S02]  /*05d0*/  LOP3.LUT R9, R5.reuse, 0x20, RZ, 0x3c, !PT ;  /* 0x0000002005097812 */ /* 0x040fe400078e3cff */
[C---:B------:R-:W-:Y:S02]  /*05e0*/  LOP3.LUT R3, R5.reuse, 0x30, RZ, 0x3c, !PT ;  /* 0x0000003005037812 */ /* 0x040fe400078e3cff */
[C---:B------:R-:W-:Y:S02]  /*05f0*/  LOP3.LUT R17, R5.reuse, 0x40, RZ, 0x3c, !PT ;  /* 0x0000004005117812 */ /* 0x040fe400078e3cff */
[----:B------:R-:W-:Y:S01]  /*0600*/  LOP3.LUT R19, R5, 0x50, RZ, 0x3c, !PT ;  /* 0x0000005005137812 */ /* 0x000fe200078e3cff */
[----:B------:R-:W-:Y:S01]  /*0610*/  IMAD.MOV.U32 R11, RZ, RZ, 0x3f800000 ;  /* 0x3f800000ff0b7424 */ /* 0x000fe200078e00ff */
[----:B------:R-:W-:Y:S01]  /*0620*/  MOV R161, 0xff800000 ;  /* 0xff80000000a17802 */ /* 0x000fe20000000f00 */
[----:B------:R-:W-:Y:S01]  /*0630*/  IMAD.MOV.U32 R56, RZ, RZ, -0x800000 ;  /* 0xff800000ff387424 */ /* 0x000fe200078e00ff */
[----:B------:R-:W-:Y:S01]  /*0640*/  CS2R R96, SRZ ;  /* 0x0000000000607805 */ /* 0x000fe2000001ff00 */
[----:B------:R-:W-:Y:S01]  /*0650*/  IMAD.MOV.U32 R82, RZ, RZ, -0x800000 ;  /* 0xff800000ff527424 */ /* 0x000fe200078e00ff */
[----:B------:R-:W-:Y:S01]  /*0660*/  CS2R R98, SRZ ;  /* 0x0000000000627805 */ /* 0x000fe2000001ff00 */
[----:B------:R-:W-:Y:S01]  /*0670*/  IMAD.MOV.U32 R141, RZ, RZ, -0x800000 ;  /* 0xff800000ff8d7424 */ /* 0x000fe200078e00ff */
[----:B------:R-:W-:-:S02]  /*0680*/  CS2R R100, SRZ ;  /* 0x0000000000647805 */ /* 0x000fc4000001ff00 */
[----:B------:R-:W-:Y:S02]  /*0690*/  CS2R R102, SRZ ;  /* 0x0000000000667805 */ /* 0x000fe4000001ff00 */
[----:B------:R-:W-:Y:S02]  /*06a0*/  CS2R R88, SRZ ;  /* 0x0000000000587805 */ /* 0x000fe4000001ff00 */
[----:B------:R-:W-:Y:S02]  /*06b0*/  CS2R R90, SRZ ;  /* 0x00000000005a7805 */ /* 0x000fe4000001ff00 */
[----:B------:R-:W-:Y:S02]  /*06c0*/  CS2R R92, SRZ ;  /* 0x00000000005c7805 */ /* 0x000fe4000001ff00 */
[----:B------:R-:W-:Y:S01]  /*06d0*/  CS2R R94, SRZ ;  /* 0x00000000005e7805 */ /* 0x000fe2000001ff00 */
[----:B--2---:R-:W-:Y:S04]  /*06e0*/  STS.U16 [R5+UR13], R34 ;  /* 0x0000002205007988 */ /* 0x004fe8000800040d */
[----:B----4-:R0:W-:Y:S04]  /*06f0*/  STS.U16 [R5+UR13+0x400], R21 ;  /* 0x0004001505007988 */ /* 0x0101e8000800040d */
[----:B---3--:R-:W-:Y:S04]  /*0700*/  STS.U16 [R7+UR13+0x80], R4 ;  /* 0x0000800407007988 */ /* 0x008fe8000800040d */
[----:B-----5:R1:W-:Y:S01]  /*0710*/  STS.U16 [R7+UR13+0x480], R22 ;  /* 0x0004801607007988 */ /* 0x0203e2000800040d */
[----:B0-----:R-:W-:-:S02]  /*0720*/  LOP3.LUT R21, R5, 0x60, RZ, 0x3c, !PT ;  /* 0x0000006005157812 */ /* 0x001fc400078e3cff */
[----:B-1----:R-:W-:Y:S02]  /*0730*/  LOP3.LUT R7, R5, 0x70, RZ, 0x3c, !PT ;  /* 0x0000007005077812 */ /* 0x002fe400078e3cff */
[----:B------:R-:W0:Y:S01]  /*0740*/  S2R R5, SR_TID.X ;  /* 0x0000000000057919 */ /* 0x000e220000002100 */
[----:B------:R-:W-:-:S05]  /*0750*/  VIADD R4, R0, 0x80 ;  /* 0x0000008000047836 */ /* 0x000fca0000000000 */
[----:B------:R-:W-:Y:S01]  /*0760*/  ISETP.GE.AND P0, PT, R4, 0x1, PT ;  /* 0x000000010400780c */ /* 0x000fe20003f06270 */
[----:B------:R-:W-:Y:S04]  /*0770*/  STS.U16 [R9+UR13+0x100], R8 ;  /* 0x0001000809007988 */ /* 0x000fe8000800040d */
[----:B------:R-:W-:Y:S04]  /*0780*/  STS.U16 [R9+UR13+0x500], R24 ;  /* 0x0005001809007988 */ /* 0x000fe8000800040d */
[----:B------:R1:W-:Y:S04]  /*0790*/  STS.U16 [R3+UR13+0x180], R10 ;  /* 0x0001800a03007988 */ /* 0x0003e8000800040d */
[----:B------:R0:W-:Y:S04]  /*07a0*/  STS.U16 [R3+UR13+0x580], R26 ;  /* 0x0005801a03007988 */ /* 0x0001e8000800040d */
[----:B------:R2:W-:Y:S04]  /*07b0*/  STS.U16 [R17+UR13+0x200], R13 ;  /* 0x0002000d11007988 */ /* 0x0005e8000800040d */
[----:B------:R-:W-:Y:S04]  /*07c0*/  STS.U16 [R17+UR13+0x600], R28 ;  /* 0x0006001c11007988 */ /* 0x000fe8000800040d */
[----:B------:R-:W-:Y:S04]  /*07d0*/  STS.U16 [R19+UR13+0x280], R14 ;  /* 0x0002800e13007988 */ /* 0x000fe8000800040d */
[----:B------:R-:W-:Y:S04]  /*07e0*/  STS.U16 [R19+UR13+0x680], R30 ;  /* 0x0006801e13007988 */ /* 0x000fe8000800040d */
[----:B------:R-:W-:Y:S04]  /*07f0*/  STS.U16 [R21+UR13+0x300], R16 ;  /* 0x0003001015007988 */ /* 0x000fe8000800040d */
[----:B------:R-:W-:Y:S01]  /*0800*/  STS.U16 [R21+UR13+0x700], R32 ;  /* 0x0007002015007988 */ /* 0x000fe2000800040d */
[----:B-1----:R-:W-:-:S03]  /*0810*/  IMAD.MOV.U32 R10, RZ, RZ, 0x3f800000 ;  /* 0x3f800000ff0a7424 */ /* 0x002fc600078e00ff */
[----:B------:R-:W-:Y:S01]  /*0820*/  STS.U16 [R7+UR13+0x380], R18 ;  /* 0x0003801207007988 */ /* 0x000fe2000800040d */
[----:B------:R-:W-:-:S03]  /*0830*/  IMAD.MOV.U32 R9, RZ, RZ, 0x3f800000 ;  /* 0x3f800000ff097424 */ /* 0x000fc600078e00ff */
[----:B------:R1:W-:Y:S01]  /*0840*/  STS.U16 [R7+UR13+0x780], R2 ;  /* 0x0007800207007988 */ /* 0x0003e2000800040d */
[----:B------:R-:W-:Y:S01]  /*0850*/  IMAD.MOV.U32 R8, RZ, RZ, 0x3f800000 ;  /* 0x3f800000ff087424 */ /* 0x000fe200078e00ff */
[----:B------:R-:W-:Y:S01]  /*0860*/  SHF.L.U32 R24, R37, 0x1, RZ ;  /* 0x0000000125187819 */ /* 0x000fe200000006ff */
[----:B0-----:R-:W-:Y:S01]  /*0870*/  IMAD.SHL.U32 R3, R5, 0x40, RZ ;  /* 0x0000004005037824 */ /* 0x001fe200078e00ff */
[C---:B--2---:R-:W-:Y:S02]  /*0880*/  LOP3.LUT R13, R37.reuse, 0xf, RZ, 0xc0, !PT ;  /* 0x0000000f250d7812 */ /* 0x044fe400078ec0ff */
[----:B-1----:R-:W-:Y:S01]  /*0890*/  LOP3.LUT R7, R37, 0x60, RZ, 0xc0, !PT ;  /* 0x0000006025077812 */ /* 0x002fe200078ec0ff */
[----:B------:R-:W-:Y:S01]  /*08a0*/  IMAD.SHL.U32 R2, R5, 0x8, RZ ;  /* 0x0000000805027824 */ /* 0x000fe200078e00ff */
[----:B------:R-:W-:Y:S06]  /*08b0*/  @!P0 BRA `(.L_x_0) ;  /* 0x00000038002c8947 */ /* 0x000fec0003800000 */
[----:B------:R-:W0:Y:S01]  /*08c0*/  LDC.64 R120, c[0x0][0x250] ;  /* 0x00009400ff787b82 */ /* 0x000e220000000a00 */
[----:B------:R-:W-:Y:S01]  /*08d0*/  SHF.R.U32.HI R8, RZ, 0x2, R37 ;  /* 0x00000002ff087819 */ /* 0x000fe20000011625 */
[----:B------:R-:W-:Y:S01]  /*08e0*/  ULDC UR4, c[0x0][0x258] ;  /* 0x0000960000047ab9 */ /* 0x000fe20000000800 */
[----:B------:R-:W-:Y:S01]  /*08f0*/  SHF.R.U32.HI R7, RZ, 0x1, R7 ;  /* 0x00000001ff077819 */ /* 0x000fe20000011607 */
[----:B------:R-:W-:Y:S01]  /*0900*/  IMAD R13, R13, UR4, RZ ;  /* 0x000000040d0d7c24 */ /* 0x000fe2000f8e02ff */
[----:B------:R-:W-:Y:S01]  /*0910*/  SGXT.U32 R8, R8, 0x3 ;  /* 0x000000030808781a */ /* 0x000fe20000000000 */
[----:B------:R-:W-:Y:S01]  /*0920*/  ULDC.64 UR4, c[0x0][0x218] ;  /* 0x0000860000047ab9 */ /* 0x000fe20000000a00 */
[--C-:B------:R-:W-:Y:S01]  /*0930*/  SHF.R.U32.HI R10, RZ, 0x4, R37.reuse ;  /* 0x00000004ff0a7819 */ /* 0x100fe20000011625 */
[----:B------:R-:W1:Y:S01]  /*0940*/  LDC.64 R118, c[0x0][0x260] ;  /* 0x00009800ff767b82 */ /* 0x000e620000000a00 */
[----:B------:R-:W-:Y:S01]  /*0950*/  LOP3.LUT R0, R0, R7, R8, 0xfe, !PT ;  /* 0x0000000700007212 */ /* 0x000fe200078efe08 */
[C---:B------:R-:W-:Y:S01]  /*0960*/  IMAD.SHL.U32 R8, R13.reuse, 0x2, RZ ;  /* 0x000000020d087824 */ /* 0x040fe200078e00ff */
[----:B------:R-:W-:Y:S01]  /*0970*/  SGXT.U32 R10, R10, 0x3 ;  /* 0x000000030a0a781a */ /* 0x000fe20000000000 */
[----:B------:R-:W-:Y:S01]  /*0980*/  ULDC.64 UR6, c[0x0][0x220] ;  /* 0x0000880000067ab9 */ /* 0x000fe20000000a00 */
[----:B------:R-:W-:Y:S01]  /*0990*/  ISETP.NE.U32.AND P0, PT, R12, RZ, PT ;  /* 0x000000ff0c00720c */ /* 0x000fe20003f05070 */
[----:B------:R-:W-:Y:S01]  /*09a0*/  IMAD.HI R13, R13, 0x2, RZ ;  /* 0x000000020d0d7827 */ /* 0x000fe200078e02ff */
[----:B------:R-:W-:Y:S01]  /*09b0*/  SHF.R.U32.HI R37, RZ, 0x6, R37 ;  /* 0x00000006ff257819 */ /* 0x000fe20000011625 */
[----:B------:R-:W2:Y:S01]  /*09c0*/  LDC R18, c[0x0][0x268] ;  /* 0x00009a00ff127b82 */ /* 0x000ea20000000800 */
[----:B------:R-:W-:Y:S01]  /*09d0*/  CS2R R122, SRZ ;  /* 0x00000000007a7805 */ /* 0x000fe2000001ff00 */
[----:B------:R-:W-:Y:S01]  /*09e0*/  IMAD.MOV.U32 R124, RZ, RZ, -0x800000 ;  /* 0xff800000ff7c7424 */ /* 0x000fe200078e00ff */
[----:B------:R-:W-:Y:S01]  /*09f0*/  CS2R R96, SRZ ;  /* 0x0000000000607805 */ /* 0x000fe2000001ff00 */
[----:B------:R-:W-:Y:S01]  /*0a00*/  IMAD.MOV.U32 R125, RZ, RZ, -0x800000 ;  /* 0xff800000ff7d7424 */ /* 0x000fe200078e00ff */
[----:B------:R-:W-:Y:S01]  /*0a10*/  CS2R R98, SRZ ;  /* 0x0000000000627805 */ /* 0x000fe2000001ff00 */
[----:B------:R-:W-:Y:S01]  /*0a20*/  IMAD.MOV.U32 R126, RZ, RZ, -0x800000 ;  /* 0xff800000ff7e7424 */ /* 0x000fe200078e00ff */
[----:B------:R-:W-:Y:S01]  /*0a30*/  CS2R R100, SRZ ;  /* 0x0000000000647805 */ /* 0x000fe2000001ff00 */
[----:B0-----:R-:W-:Y:S01]  /*0a40*/  IMAD R120, R120, UR12, RZ ;  /* 0x0000000c78787c24 */ /* 0x001fe2000f8e02ff */
[----:B------:R-:W-:Y:S01]  /*0a50*/  CS2R R102, SRZ ;  /* 0x0000000000667805 */ /* 0x000fe2000001ff00 */
[----:B------:R-:W-:Y:S01]  /*0a60*/  IMAD R10, R10, R121, RZ ;  /* 0x000000790a0a7224 */ /* 0x000fe200078e02ff */
[----:B------:R-:W-:Y:S01]  /*0a70*/  CS2R R88, SRZ ;  /* 0x0000000000587805 */ /* 0x000fe2000001ff00 */
[C---:B------:R-:W-:Y:S01]  /*0a80*/  IMAD.SHL.U32 R7, R120.reuse, 0x2, RZ ;  /* 0x0000000278077824 */ /* 0x040fe200078e00ff */
[----:B------:R-:W-:Y:S01]  /*0a90*/  CS2R R90, SRZ ;  /* 0x00000000005a7805 */ /* 0x000fe2000001ff00 */
[----:B------:R-:W-:Y:S01]  /*0aa0*/  IMAD.HI R120, R120, 0x2, RZ ;  /* 0x0000000278787827 */ /* 0x000fe200078e02ff */
[----:B------:R-:W-:-:S02]  /*0ab0*/  CS2R R92, SRZ ;  /* 0x00000000005c7805 */ /* 0x000fc4000001ff00 */
[----:B------:R-:W-:Y:S02]  /*0ac0*/  CS2R R94, SRZ ;  /* 0x00000000005e7805 */ /* 0x000fe4000001ff00 */
[----:B------:R-:W-:Y:S01]  /*0ad0*/  IADD3 R107, P1, P2, R8, UR4, R7 ;  /* 0x00000004086b7c10 */ /* 0x000fe2000fa3e007 */
[----:B-1----:R-:W-:Y:S01]  /*0ae0*/  IMAD R118, R118, UR12, RZ ;  /* 0x0000000c76767c24 */ /* 0x002fe2000f8e02ff */
[----:B------:R-:W-:Y:S01]  /*0af0*/  SGXT.U32 R7, R37, 0x1 ;  /* 0x000000012507781a */ /* 0x000fe20000000000 */
[----:B------:R-:W-:Y:S01]  /*0b00*/  IMAD R20, R20, R119, RZ ;  /* 0x0000007714147224 */ /* 0x000fe200078e02ff */
[----:B------:R-:W-:Y:S01]  /*0b10*/  IADD3.X R21, R13, UR5, R120, P1, P2 ;  /* 0x000000050d157c10 */ /* 0x000fe20008fe4478 */
[----:B------:R-:W-:Y:S01]  /*0b20*/  IMAD R8, R121, 0x8, R10 ;  /* 0x0000000879087824 */ /* 0x000fe200078e020a */
[----:B------:R-:W-:Y:S01]  /*0b30*/  SHF.L.U32 R9, R118, 0x1, RZ ;  /* 0x0000000176097819 */ /* 0x000fe200000006ff */
[----:B------:R-:W-:Y:S01]  /*0b40*/  IMAD.SHL.U32 R12, R20, 0x2, RZ ;  /* 0x00000002140c7824 */ /* 0x000fe200078e00ff */
[-C--:B------:R-:W-:Y:S01]  /*0b50*/  LEA R138, P1, R10, R107.reuse, 0x1 ;  /* 0x0000006b0a8a7211 */ /* 0x080fe200078208ff */
[----:B--2---:R-:W-:Y:S01]  /*0b60*/  IMAD R11, R7, R18, RZ ;  /* 0x00000012070b7224 */ /* 0x004fe200078e02ff */
[----:B------:R-:W-:Y:S01]  /*0b70*/  LEA R136, P2, R8, R107, 0x1 ;  /* 0x0000006b08887211 */ /* 0x000fe200078408ff */
[----:B------:R-:W-:Y:S01]  /*0b80*/  IMAD.HI R118, R118, 0x2, RZ ;  /* 0x0000000276767827 */ /* 0x000fe200078e02ff */
[----:B------:R-:W-:Y:S01]  /*0b90*/  IADD3 R26, P3, P4, R12, UR6, R9 ;  /* 0x000000060c1a7c10 */ /* 0x000fe2000fc7e009 */
[----:B------:R-:W-:Y:S01]  /*0ba0*/  UIADD3 UR6, UR13, 0x1000, URZ ;  /* 0x000010000d067890 */ /* 0x000fe2000fffe03f */
[----:B------:R-:W-:Y:S01]  /*0bb0*/  SEL R12, RZ, 0x90, !P0 ;  /* 0x00000090ff0c7807 */ /* 0x000fe20004000000 */
[----:B------:R-:W-:Y:S01]  /*0bc0*/  IMAD R13, R18, 0x2, R11 ;  /* 0x00000002120d7824 */ /* 0x000fe200078e020b */
[----:B------:R-:W-:Y:S01]  /*0bd0*/  LEA.HI.X.SX32 R137, R8, R21, 0x1, P2 ;  /* 0x0000001508897211 */ /* 0x000fe200010f0eff */
[----:B------:R-:W-:Y:S01]  /*0be0*/  IMAD.HI R9, R20, 0x2, RZ ;  /* 0x0000000214097827 */ /* 0x000fe200078e02ff */
[----:B------:R-:W-:Y:S01]  /*0bf0*/  LOP3.LUT R7, R12, R15, RZ, 0x3c, !PT ;  /* 0x0000000f0c077212 */ /* 0x000fe200078e3cff */
[----:B------:R-:W-:Y:S01]  /*0c00*/  USHF.R.U32.HI UR6, URZ, 0x4, UR6 ;  /* 0x000000043f067899 */ /* 0x000fe20008011606 */
[----:B------:R-:W-:Y:S01]  /*0c10*/  LEA.HI.X.SX32 R139, R10, R21, 0x1, P1 ;  /* 0x000000150a8b7211 */ /* 0x000fe200008f0eff */
[----:B------:R-:W-:Y:S01]  /*0c20*/  IMAD R12, R121, 0x8, R8 ;  /* 0x00000008790c7824 */ /* 0x000fe200078e0208 */
[----:B------:R-:W-:Y:S01]  /*0c30*/  IADD3.X R118, R9, UR7, R118, P3, P4 ;  /* 0x0000000709767c10 */ /* 0x000fe20009fe8476 */
[C---:B------:R-:W-:Y:S01]  /*0c40*/  IMAD R15, R18.reuse, 0x2, R13 ;  /* 0x00000002120f7824 */ /* 0x040fe200078e020d */
[----:B------:R-:W-:Y:S01]  /*0c50*/  LEA R116, P0, R11, R26, 0x1 ;  /* 0x0000001a0b747211 */ /* 0x000fe200078008ff */
[----:B------:R-:W-:Y:S01]  /*0c60*/  USGXT.U32 UR10, UR6, 0xe ;  /* 0x0000000e060a789a */ /* 0x000fe20008000000 */
[C---:B------:R-:W-:Y:S01]  /*0c70*/  LEA R14, R121.reuse, R12, 0x3 ;  /* 0x0000000c790e7211 */ /* 0x040fe200078e18ff */
[----:B------:R-:W-:Y:S01]  /*0c80*/  IMAD R17, R18, 0x2, R15 ;  /* 0x0000000212117824 */ /* 0x000fe200078e020f */
[-C--:B------:R-:W-:Y:S01]  /*0c90*/  LEA R134, P1, R12, R107.reuse, 0x1 ;  /* 0x0000006b0c867211 */ /* 0x080fe200078208ff */
[----:B------:R-:W-:Y:S01]  /*0ca0*/  USHF.R.U32.HI UR7, URZ, 0x4, UR13 ;  /* 0x000000043f077899 */ /* 0x000fe2000801160d */
[----:B------:R-:W-:Y:S01]  /*0cb0*/  LEA R114, P2, R14, R107, 0x1 ;  /* 0x0000006b0e727211 */ /* 0x000fe200078408ff */
[C---:B------:R-:W-:Y:S01]  /*0cc0*/  IMAD R16, R121.reuse, 0x8, R14 ;  /* 0x0000000879107824 */ /* 0x040fe200078e020e */
[-C--:B------:R-:W-:Y:S01]  /*0cd0*/  LEA.HI.X.SX32 R135, R12, R21.reuse, 0x1, P1 ;  /* 0x000000150c877211 */ /* 0x080fe200008f0eff */
[----:B------:R-:W-:Y:S01]  /*0ce0*/  IMAD R19, R18, 0x2, R17 ;  /* 0x0000000212137824 */ /* 0x000fe200078e0211 */
[----:B------:R-:W-:Y:S01]  /*0cf0*/  LEA.HI.X.SX32 R115, R14, R21, 0x1, P2 ;  /* 0x000000150e737211 */ /* 0x000fe200010f0eff */
[----:B------:R-:W-:Y:S01]  /*0d00*/  IMAD R8, R121, 0x8, R16 ;  /* 0x0000000879087824 */ /* 0x000fe200078e0210 */
[-C--:B------:R-:W-:Y:S01]  /*0d10*/  LEA R112, P1, R16, R107.reuse, 0x1 ;  /* 0x0000006b10707211 */ /* 0x080fe200078208ff */
[----:B------:R-:W-:Y:S01]  /*0d20*/  UIADD3 UR14, UP0, UR10, 0x2, URZ ;  /* 0x000000020a0e7890 */ /* 0x000fe2000ff1e03f */
[----:B------:R-:W-:Y:S01]  /*0d30*/  LEA.HI.X.SX32 R117, R11, R118, 0x1, P0 ;  /* 0x000000760b757211 */ /* 0x000fe200000f0eff */
[----:B------:R-:W-:Y:S01]  /*0d40*/  UMOV UR5, URZ ;  /* 0x0000003f00057c82 */ /* 0x000fe20008000000 */
[C---:B------:R-:W-:Y:S01]  /*0d50*/  LEA R10, R121.reuse, R8, 0x3 ;  /* 0x00000008790a7211 */ /* 0x040fe200078e18ff */
[----:B------:R-:W-:Y:S01]  /*0d60*/  USGXT.U32 UR6, UR7, 0xe ;  /* 0x0000000e0706789a */ /* 0x000fe20008000000 */
[-C--:B------:R-:W-:Y:S01]  /*0d70*/  LEA R110, P2, R8, R107.reuse, 0x1 ;  /* 0x0000006b086e7211 */ /* 0x080fe200078408ff */
[----:B------:R-:W-:Y:S01]  /*0d80*/  UIADD3.X UR15, UR5, 0x40000040, URZ, UP0, !UPT ;  /* 0x40000040050f7890 */ /* 0x000fe200087fe43f */
[----:B------:R-:W-:Y:S01]  /*0d90*/  LEA R108, P3, R10, R107, 0x1 ;  /* 0x0000006b0a6c7211 */ /* 0x000fe200078608ff */
[----:B------:R-:W-:Y:S01]  /*0da0*/  IMAD R9, R121, 0x8, R10 ;  /* 0x0000000879097824 */ /* 0x000fe200078e020a */
[-C--:B------:R-:W-:Y:S01]  /*0db0*/  LEA.HI.X.SX32 R111, R8, R21.reuse, 0x1, P2 ;  /* 0x00000015086f7211 */ /* 0x080fe200010f0eff */
[----:B------:R-:W-:Y:S01]  /*0dc0*/  IMAD R8, R18, 0x2, R19 ;  /* 0x0000000212087824 */ /* 0x000fe200078e0213 */
[----:B------:R-:W-:Y:S01]  /*0dd0*/  LEA.HI.X.SX32 R113, R16, R21, 0x1, P1 ;  /* 0x0000001510717211 */ /* 0x000fe200008f0eff */
[----:B------:R-:W-:Y:S01]  /*0de0*/  IMAD.MOV.U32 R120, RZ, RZ, -0x800000 ;  /* 0xff800000ff787424 */ /* 0x000fe200078e00ff */
[C---:B------:R-:W-:Y:S01]  /*0df0*/  LEA R106, P4, R9.reuse, R107, 0x1 ;  /* 0x0000006b096a7211 */ /* 0x040fe200078808ff */
[----:B------:R-:W-:Y:S01]  /*0e00*/  IMAD.MOV.U32 R11, RZ, RZ, 0x3f800000 ;  /* 0x3f800000ff0b7424 */ /* 0x000fe200078e00ff */
[-C--:B------:R-:W-:Y:S01]  /*0e10*/  LEA.HI.X.SX32 R109, R10, R21.reuse, 0x1, P3 ;  /* 0x000000150a6d7211 */ /* 0x080fe200018f0eff */
[----:B------:R-:W-:Y:S01]  /*0e20*/  UMOV UR8, 0x80 ;  /* 0x0000008000087882 */ /* 0x000fe20000000000 */
[----:B------:R-:W-:Y:S01]  /*0e30*/  LEA.HI.X.SX32 R107, R9, R21, 0x1, P4 ;  /* 0x00000015096b7211 */ /* 0x000fe200020f0eff */
[C---:B------:R-:W-:Y:S01]  /*0e40*/  IMAD R9, R18.reuse, 0x2, R8 ;  /* 0x0000000212097824 */ /* 0x040fe200078e0208 */
[-C--:B------:R-:W-:Y:S01]  /*0e50*/  LEA R104, P1, R13, R26.reuse, 0x1 ;  /* 0x0000001a0d687211 */ /* 0x080fe200078208ff */
[----:B------:R-:W-:Y:S01]  /*0e60*/  UMOV UR9, 0x40000040 ;  /* 0x4000004000097882 */ /* 0x000fe20000000000 */
[-C--:B------:R-:W-:Y:S01]  /*0e70*/  LEA R22, P0, R15, R26.reuse, 0x1 ;  /* 0x0000001a0f167211 */ /* 0x080fe200078008ff */
[----:B------:R-:W-:Y:S01]  /*0e80*/  UMOV UR7, URZ ;  /* 0x0000003f00077c82 */ /* 0x000fe20008000000 */
[----:B------:R-:W-:Y:S01]  /*0e90*/  LEA R20, P2, R17, R26, 0x1 ;  /* 0x0000001a11147211 */ /* 0x000fe200078408ff */
[----:B------:R-:W-:Y:S01]  /*0ea0*/  UMOV UR4, URZ ;  /* 0x0000003f00047c82 */ /* 0x000fe20008000000 */
[----:B------:R-:W-:Y:S01]  /*0eb0*/  LEA R10, R18, R9, 0x1 ;  /* 0x00000009120a7211 */ /* 0x000fe200078e08ff */
[----:B------:R-:W-:Y:S01]  /*0ec0*/  UIADD3.64 UR8, UR6, UR8, URZ ;  /* 0x0000000806087297 */ /* 0x000fe2000fffe03f */
[-C--:B------:R-:W-:Y:S01]  /*0ed0*/  LEA.HI.X.SX32 R105, R13, R118.reuse, 0x1, P1 ;  /* 0x000000760d697211 */ /* 0x080fe200008f0eff */
[----:B------:R-:W-:Y:S01]  /*0ee0*/  UIADD3.64 UR18, UR14, 0x2, URZ ;  /* 0x000000020e127897 */ /* 0x000fe2000fffe03f */
[-C--:B------:R-:W-:Y:S01]  /*0ef0*/  LEA.HI.X.SX32 R23, R15, R118.reuse, 0x1, P0 ;  /* 0x000000760f177211 */ /* 0x080fe200000f0eff */
[----:B------:R-:W-:Y:S01]  /*0f00*/  UIADD3.64 UR22, UR14, 0x4, URZ ;  /* 0x000000040e167897 */ /* 0x000fe2000fffe03f */
[----:B------:R-:W-:Y:S01]  /*0f10*/  LEA.HI.X.SX32 R21, R17, R118, 0x1, P2 ;  /* 0x0000007611157211 */ /* 0x000fe200010f0eff */
[----:B------:R-:W-:Y:S01]  /*0f20*/  ULDC UR20, c[0x0][0x238] ;  /* 0x00008e0000147ab9 */ /* 0x000fe20000000800 */
[-C--:B------:R-:W-:Y:S01]  /*0f30*/  LEA R18, P0, R19, R26.reuse, 0x1 ;  /* 0x0000001a13127211 */ /* 0x080fe200078008ff */
[----:B------:R-:W-:Y:S01]  /*0f40*/  UMOV UR26, UR10 ;  /* 0x0000000a001a7c82 */ /* 0x000fe20008000000 */
[-C--:B------:R-:W-:Y:S01]  /*0f50*/  LEA R16, P1, R8, R26.reuse, 0x1 ;  /* 0x0000001a08107211 */ /* 0x080fe200078208ff */
[----:B------:R-:W-:Y:S01]  /*0f60*/  UMOV UR27, 0xc0000010 ;  /* 0xc0000010001b7882 */ /* 0x000fe20000000000 */
[-C--:B------:R-:W-:Y:S01]  /*0f70*/  LEA R14, P2, R9, R26.reuse, 0x1 ;  /* 0x0000001a090e7211 */ /* 0x080fe200078408ff */
[----:B------:R-:W-:Y:S01]  /*0f80*/  UMOV UR30, UR10 ;  /* 0x0000000a001e7c82 */ /* 0x000fe20008000000 */
[----:B------:R-:W-:Y:S01]  /*0f90*/  LEA R12, P3, R10, R26, 0x1 ;  /* 0x0000001a0a0c7211 */ /* 0x000fe200078608ff */
[----:B------:R-:W-:Y:S01]  /*0fa0*/  UMOV UR31, 0x40000040 ;  /* 0x40000040001f7882 */ /* 0x000fe20000000000 */
[----:B------:R-:W-:-:S02]  /*0fb0*/  LEA.HI.X.SX32 R19, R19, R118, 0x1, P0 ;  /* 0x0000007613137211 */ /* 0x000fc400000f0eff */
[-C--:B------:R-:W-:Y:S02]  /*0fc0*/  LEA.HI.X.SX32 R17, R8, R118.reuse, 0x1, P1 ;  /* 0x0000007608117211 */ /* 0x080fe400008f0eff */
[-C--:B------:R-:W-:Y:S01]  /*0fd0*/  LEA.HI.X.SX32 R15, R9, R118.reuse, 0x1, P2 ;  /* 0x00000076090f7211 */ /* 0x080fe200010f0eff */
[----:B------:R-:W-:Y:S01]  /*0fe0*/  IMAD.MOV.U32 R9, RZ, RZ, 0x3f800000 ;  /* 0x3f800000ff097424 */ /* 0x000fe200078e00ff */
[----:B------:R-:W-:Y:S01]  /*0ff0*/  LEA.HI.X.SX32 R13, R10, R118, 0x1, P3 ;  /* 0x000000760a0d7211 */ /* 0x000fe200018f0eff */
[----:B------:R-:W-:Y:S01]  /*1000*/  IMAD.MOV.U32 R10, RZ, RZ, 0x3f800000 ;  /* 0x3f800000ff0a7424 */ /* 0x000fe200078e00ff */
[----:B------:R-:W-:Y:S02]  /*1010*/  LOP3.LUT R118, R24, 0x6, RZ, 0xc0, !PT ;  /* 0x0000000618767812 */ /* 0x000fe400078ec0ff */
[----:B------:R-:W-:Y:S02]  /*1020*/  MOV R8, 0x3f800000 ;  /* 0x3f80000000087802 */ /* 0x000fe40000000f00 */
[----:B------:R-:W-:-:S02]  /*1030*/  LOP3.LUT R127, R0, 0x48, RZ, 0xfc, !PT ;  /* 0x00000048007f7812 */ /* 0x000fc400078efcff */
[C---:B------:R-:W-:Y:S02]  /*1040*/  LOP3.LUT R128, R0.reuse, 0x40, RZ, 0xfc, !PT ;  /* 0x0000004000807812 */ /* 0x040fe400078efcff */
[----:B------:R-:W-:Y:S02]  /*1050*/  LOP3.LUT R129, R0, 0x8, RZ, 0xfc, !PT ;  /* 0x0000000800817812 */ /* 0x000fe400078efcff */
[C---:B------:R-:W-:Y:S02]  /*1060*/  LOP3.LUT R130, R7.reuse, 0x20, RZ, 0x3c, !PT ;  /* 0x0000002007827812 */ /* 0x040fe400078e3cff */
[C---:B------:R-:W-:Y:S02]  /*1070*/  LOP3.LUT R131, R7.reuse, 0x40, RZ, 0x3c, !PT ;  /* 0x0000004007837812 */ /* 0x040fe400078e3cff */
[----:B------:R-:W-:-:S07]  /*1080*/  LOP3.LUT R132, R7, 0x60, RZ, 0x3c, !PT ;  /* 0x0000006007847812 */ /* 0x000fce00078e3cff */
.L_x_1:
[----:B------:R-:W-:-:S04]  /*1090*/  IMAD.WIDE R24, R122, 0x2, R138 ;  /* 0x000000027a187825 */ /* 0x000fc800078e028a */
[C---:B------:R-:W-:Y:S02]  /*10a0*/  IMAD.WIDE R26, R122.reuse, 0x2, R136 ;  /* 0x000000027a1a7825 */ /* 0x040fe400078e0288 */
[----:B------:R-:W2:Y:S02]  /*10b0*/  LDG.E.U16 R24, desc[UR16][R24.64] ;  /* 0x0000001018187981 */ /* 0x000ea4000c1e1500 */
[C---:B------:R-:W-:Y:S02]  /*10c0*/  IMAD.WIDE R28, R122.reuse, 0x2, R134 ;  /* 0x000000027a1c7825 */ /* 0x040fe400078e0286 */
[----:B------:R-:W3:Y:S02]  /*10d0*/  LDG.E.U16 R140, desc[UR16][R26.64] ;  /* 0x000000101a8c7981 */ /* 0x000ee4000c1e1500 */
[C---:B------:R-:W-:Y:S02]  /*10e0*/  IMAD.WIDE R30, R122.reuse, 0x2, R114 ;  /* 0x000000027a1e7825 */ /* 0x040fe400078e0272 */
[----:B------:R-:W4:Y:S02]  /*10f0*/  LDG.E.U16 R142, desc[UR16][R28.64] ;  /* 0x000000101c8e7981 */ /* 0x000f24000c1e1500 */
[----:B------:R-:W-:-:S02]  /*1100*/  IMAD.WIDE R32, R122, 0x2, R112 ;  /* 0x000000027a207825 */ /* 0x000fc400078e0270 */
[----:B------:R-:W5:Y:S02]  /*1110*/  LDG.E.U16 R144, desc[UR16][R30.64] ;  /* 0x000000101e907981 */ /* 0x000f64000c1e1500 */
[C---:B------:R-:W-:Y:S02]  /*1120*/  IMAD.WIDE R34, R122.reuse, 0x2, R110 ;  /* 0x000000027a227825 */ /* 0x040fe400078e026e */
[----:B------:R-:W5:Y:S02]  /*1130*/  LDG.E.U16 R146, desc[UR16][R32.64] ;  /* 0x0000001020927981 */ /* 0x000f64000c1e1500 */
[C---:B------:R-:W-:Y:S02]  /*1140*/  IMAD.WIDE R36, R122.reuse, 0x2, R108 ;  /* 0x000000027a247825 */ /* 0x040fe400078e026c */
[----:B------:R-:W5:Y:S02]  /*1150*/  LDG.E.U16 R148, desc[UR16][R34.64] ;  /* 0x0000001022947981 */ /* 0x000f64000c1e1500 */
[----:B------:R-:W-:-:S02]  /*1160*/  IMAD.WIDE R38, R122, 0x2, R106 ;  /* 0x000000027a267825 */ /* 0x000fc400078e026a */
[----:B------:R-:W5:Y:S04]  /*1170*/  LDG.E.U16 R150, desc[UR16][R36.64] ;  /* 0x0000001024967981 */ /* 0x000f68000c1e1500 */
[----:B------:R-:W5:Y:S01]  /*1180*/  LDG.E.U16 R152, desc[UR16][R38.64] ;  /* 0x0000001026987981 */ /* 0x000f62000c1e1500 */
[----:B------:R-:W-:Y:S06]  /*1190*/  BAR.SYNC.DEFER_BLOCKING 0x0 ;  /* 0x0000000000007b1d */ /* 0x000fec0000010000 */
[----:B------:R-:W-:Y:S01]  /*11a0*/  UMOV UR24, UR6 ;  /* 0x0000000600187c82 */ /* 0x000fe20008000000 */
[----:B------:R-:W-:Y:S01]  /*11b0*/  UMOV UR25, 0x40000040 ;  /* 0x4000004000197882 */ /* 0x000fe20000000000 */
[----:B------:R-:W-:Y:S01]  /*11c0*/  UMOV UR10, UR26 ;  /* 0x0000001a000a7c82 */ /* 0x000fe20008000000 */
[----:B------:R-:W-:Y:S01]  /*11d0*/  UMOV UR11, UR27 ;  /* 0x0000001b000b7c82 */ /* 0x000fe20008000000 */
[----:B--2---:R0:W-:Y:S04]  /*11e0*/  STS.U16 [R7+UR13+0x1000], R24 ;  /* 0x0010001807007988 */ /* 0x0041e8000800040d */
[----:B---3--:R1:W-:Y:S04]  /*11f0*/  STS.U16 [R7+UR13+0x1100], R140 ;  /* 0x0011008c07007988 */ /* 0x0083e8000800040d */
[----:B----4-:R2:W-:Y:S04]  /*1200*/  STS.U16 [R7+UR13+0x1200], R142 ;  /* 0x0012008e07007988 */ /* 0x0105e8000800040d */
[----:B-----5:R3:W-:Y:S04]  /*1210*/  STS.U16 [R7+UR13+0x1300], R144 ;  /* 0x0013009007007988 */ /* 0x0207e8000800040d */
[----:B------:R4:W-:Y:S04]  /*1220*/  STS.U16 [R7+UR13+0x1400], R146 ;  /* 0x0014009207007988 */ /* 0x0009e8000800040d */
[----:B------:R-:W-:Y:S04]  /*1230*/  STS.U16 [R7+UR13+0x1500], R148 ;  /* 0x0015009407007988 */ /* 0x000fe8000800040d */
[----:B------:R-:W-:Y:S04]  /*1240*/  STS.U16 [R7+UR13+0x1600], R150 ;  /* 0x0016009607007988 */ /* 0x000fe8000800040d */
[----:B------:R5:W-:Y:S01]  /*1250*/  STS.U16 [R7+UR13+0x1700], R152 ;  /* 0x0017009807007988 */ /* 0x000be2000800040d */
[----:B------:R0:W-:Y:S06]  /*1260*/  MEMBAR.ALL.CTA ;  /* 0x0000000000007992 */ /* 0x0001ec0000008000 */
[----:B0-----:R-:W0:Y:S02]  /*1270*/  FENCE.VIEW.ASYNC.S ;  /* 0x00000000000073c6 */ /* 0x001e240000000000 */
[----:B0-----:R-:W-:Y:S06]  /*1280*/  BAR.SYNC.DEFER_BLOCKING 0x0 ;  /* 0x0000000000007b1d */ /* 0x001fec0000010000 */
[----:B------:R-:W-:-:S06]  /*1290*/  WARPGROUP.ARRIVE ;  /* 0x00000000000079c5 */ /* 0x000fcc0000000000 */
[----:B------:R-:W-:Y:S04]  /*12a0*/  HGMMA.64x64x16.F32.BF16 R56, gdesc[UR24].tnspA, RZ, !UPT ;  /* 0x20e00000183879f0 */ /* 0x000fe8000c7018ff */
[----:B------:R-:W-:Y:S01]  /*12b0*/  HGMMA.64x64x16.F32.BF16 R24, gdesc[UR8].tnspA, RZ, !UPT, gsb0 ;  /* 0x20e00000081879f0 */ /* 0x000fe2000c0018ff */
[----:B-1----:R-:W-:-:S04]  /*12c0*/  IADD3 R140, P0, R118, UR4, RZ ;  /* 0x00000004768c7c10 */ /* 0x002fc8000ff1e0ff */
[----:B------:R-:W-:Y:S01]  /*12d0*/  IADD3 R141, P1, R140, 0x9, RZ ;  /* 0x000000098c8d7810 */ /* 0x000fe20007f3e0ff */
[----:B------:R-:W-:-:S03]  /*12e0*/  IMAD.X R133, RZ, RZ, UR5, P0 ;  /* 0x00000005ff857e24 */ /* 0x000fc600080e06ff */
[C---:B------:R-:W-:Y:S02]  /*12f0*/  ISETP.GT.U32.AND P3, PT, R141.reuse, R0, PT ;  /* 0x000000008d00720c */ /* 0x040fe40003f64070 */
[----:B--2---:R-:W-:Y:S02]  /*1300*/  IADD3.X R142, RZ, R133, RZ, P1, !PT ;  /* 0x00000085ff8e7210 */ /* 0x004fe40000ffe4ff */
[C---:B------:R-:W-:Y:S02]  /*1310*/  ISETP.GT.U32.AND P5, PT, R141.reuse, R129, PT ;  /* 0x000000818d00720c */ /* 0x040fe40003fa4070 */
[----:B------:R-:W-:Y:S02]  /*1320*/  IADD3 R143, P4, R140, 0x10, RZ ;  /* 0x000000108c8f7810 */ /* 0x000fe40007f9e0ff */
[----:B------:R-:W-:Y:S02]  /*1330*/  ISETP.GT.U32.AND P0, PT, R141, R128, PT ;  /* 0x000000808d00720c */ /* 0x000fe40003f04070 */
[----:B------:R-:W-:-:S02]  /*1340*/  ISETP.GT.U32.AND.EX P3, PT, R142, RZ, PT, P3 ;  /* 0x000000ff8e00720c */ /* 0x000fc40003f64130 */
[C---:B------:R-:W-:Y:S02]  /*1350*/  ISETP.GT.U32.AND.EX P5, PT, R142.reuse, RZ, PT, P5 ;  /* 0x000000ff8e00720c */ /* 0x040fe40003fa4150 */
[----:B------:R-:W-:Y:S01]  /*1360*/  ISETP.GT.U32.AND P2, PT, R141, R127, PT ;  /* 0x0000007f8d00720c */ /* 0x000fe20003f44070 */
[----:B---3--:R-:W-:Y:S01]  /*1370*/  IMAD.X R144, RZ, RZ, R133, P4 ;  /* 0x000000ffff907224 */ /* 0x008fe200020e0685 */
[C---:B------:R-:W-:Y:S02]  /*1380*/  ISETP.GT.U32.AND.EX P0, PT, R142.reuse, RZ, PT, P0 ;  /* 0x000000ff8e00720c */ /* 0x040fe40003f04100 */
[----:B------:R-:W-:Y:S02]  /*1390*/  ISETP.GT.U32.AND P1, PT, R143, R0, PT ;  /* 0x000000008f00720c */ /* 0x000fe40003f24070 */
[----:B------:R-:W-:Y:S02]  /*13a0*/  ISETP.GT.U32.AND.EX P2, PT, R142, RZ, PT, P2 ;  /* 0x000000ff8e00720c */ /* 0x000fe40003f44120 */
[----:B------:R-:W-:-:S02]  /*13b0*/  IADD3 R142, P6, R140, 0x11, RZ ;  /* 0x000000118c8e7810 */ /* 0x000fc40007fde0ff */
[----:B------:R-:W-:Y:S02]  /*13c0*/  ISETP.GT.U32.AND.EX P1, PT, R144, RZ, PT, P1 ;  /* 0x000000ff9000720c */ /* 0x000fe40003f24110 */
[----:B------:R-:W-:Y:S01]  /*13d0*/  ISETP.GT.U32.AND P4, PT, R142, R129, PT ;  /* 0x000000818e00720c */ /* 0x000fe20003f84070 */
[----:B------:R-:W-:Y:S02]  /*13e0*/  WARPGROUP.DEPBAR.LE gsb0, 0x0 ;  /* 0x00008000000079c5 */ /* 0x000fe40000010000 */
[----:B------:R-:W-:Y:S01]  /*13f0*/  FMUL R61, R61, UR20 ;  /* 0x000000143d3d7c20 */ /* 0x000fe20008400000 */
[----:B------:R-:W-:Y:S01]  /*1400*/  FMUL R63, R63, UR20 ;  /* 0x000000143f3f7c20 */ /* 0x000fe20008400000 */
[----:B------:R-:W-:-:S03]  /*1410*/  FMUL R141, R29, UR20 ;  /* 0x000000141d8d7c20 */ /* 0x000fc60008400000 */
[----:B------:R-:W-:Y:S02]  /*1420*/  FSEL R29, R61, -INF , !P3 ;  /* 0xff8000003d1d7808 */ /* 0x000fe40005800000 */
[----:B------:R-:W-:Y:S02]  /*1430*/  ISETP.GT.U32.AND P3, PT, R143, R129, PT ;  /* 0x000000818f00720c */ /* 0x000fe40003f64070 */
[----:B------:R-:W-:Y:S01]  /*1440*/  FSEL R63, R63, -INF , !P5 ;  /* 0xff8000003f3f7808 */ /* 0x000fe20006800000 */
[----:B------:R-:W-:Y:S01]  /*1450*/  FMUL R61, R31, UR20 ;  /* 0x000000141f3d7c20 */ /* 0x000fe20008400000 */
[----:B------:R-:W-:Y:S01]  /*1460*/  ISETP.GT.U32.AND P5, PT, R143, R128, PT ;  /* 0x000000808f00720c */ /* 0x000fe20003fa4070 */
[----:B------:R-:W-:Y:S01]  /*1470*/  FMUL R64, R64, UR20 ;  /* 0x0000001440407c20 */ /* 0x000fe20008400000 */
[----:B------:R-:W-:Y:S01]  /*1480*/  FSEL R31, R141, -INF , !P0 ;  /* 0xff8000008d1f7808 */ /* 0x000fe20004000000 */
[----:B------:R-:W-:Y:S01]  /*1490*/  FMUL R66, R66, UR20 ;  /* 0x0000001442427c20 */ /* 0x000fe20008400000 */
[----:B------:R-:W-:Y:S01]  /*14a0*/  ISETP.GT.U32.AND.EX P3, PT, R144, RZ, PT, P3 ;  /* 0x000000ff9000720c */ /* 0x000fe20003f64130 */
[----:B------:R-:W-:Y:S01]  /*14b0*/  FMUL R141, R32, UR20 ;  /* 0x00000014208d7c20 */ /* 0x000fe20008400000 */
[----:B------:R-:W-:-:S02]  /*14c0*/  ISETP.GT.U32.AND.EX P5, PT, R144, RZ, PT, P5 ;  /* 0x000000ff9000720c */ /* 0x000fc40003fa4150 */
[----:B------:R-:W-:Y:S01]  /*14d0*/  ISETP.GT.U32.AND P0, PT, R143, R127, PT ;  /* 0x0000007f8f00720c */ /* 0x000fe20003f04070 */
[----:B------:R-:W-:Y:S01]  /*14e0*/  IMAD.X R143, RZ, RZ, R133, P6 ;  /* 0x000000ffff8f7224 */ /* 0x000fe200030e0685 */
[----:B------:R-:W-:Y:S02]  /*14f0*/  FSEL R61, R61, -INF , !P2 ;  /* 0xff8000003d3d7808 */ /* 0x000fe40005000000 */
[----:B------:R-:W-:Y:S02]  /*1500*/  ISETP.GT.U32.AND P2, PT, R142, R0, PT ;  /* 0x000000008e00720c */ /* 0x000fe40003f44070 */
[----:B------:R-:W-:Y:S02]  /*1510*/  FSEL R64, R64, -INF , !P1 ;  /* 0xff80000040407808 */ /* 0x000fe40004800000 */
[----:B------:R-:W-:Y:S02]  /*1520*/  FSEL R32, R66, -INF , !P3 ;  /* 0xff80000042207808 */ /* 0x000fe40005800000 */
[----:B------:R-:W-:-:S02]  /*1530*/  ISETP.GT.U32.AND P1, PT, R142, R128, PT ;  /* 0x000000808e00720c */ /* 0x000fc40003f24070 */
[----:B------:R-:W-:Y:S02]  /*1540*/  ISETP.GT.U32.AND P3, PT, R142, R127, PT ;  /* 0x0000007f8e00720c */ /* 0x000fe40003f64070 */
[----:B------:R-:W-:Y:S01]  /*1550*/  FSEL R66, R141, -INF , !P5 ;  /* 0xff8000008d427808 */ /* 0x000fe20006800000 */
[----:B------:R-:W-:Y:S01]  /*1560*/  FMUL R34, R34, UR20 ;  /* 0x0000001422227c20 */ /* 0x000fe20008400000 */
[----:B------:R-:W-:Y:S01]  /*1570*/  IADD3 R142, P5, R140, 0x18, RZ ;  /* 0x000000188c8e7810 */ /* 0x000fe20007fbe0ff */
[----:B------:R-:W-:Y:S01]  /*1580*/  FMUL R65, R65, UR20 ;  /* 0x0000001441417c20 */ /* 0x000fe20008400000 */
[----:B------:R-:W-:Y:S01]  /*1590*/  ISETP.GT.U32.AND.EX P0, PT, R144, RZ, PT, P0 ;  /* 0x000000ff9000720c */ /* 0x000fe20003f04100 */
[----:B------:R-:W-:Y:S01]  /*15a0*/  FMUL R67, R67, UR20 ;  /* 0x0000001443437c20 */ /* 0x000fe20008400000 */
[----:B------:R-:W-:Y:S01]  /*15b0*/  ISETP.GT.U32.AND.EX P2, PT, R143, RZ, PT, P2 ;  /* 0x000000ff8f00720c */ /* 0x000fe20003f44120 */
[----:B------:R-:W-:Y:S01]  /*15c0*/  FMUL R141, R33, UR20 ;  /* 0x00000014218d7c20 */ /* 0x000fe20008400000 */
[C---:B------:R-:W-:Y:S01]  /*15d0*/  ISETP.GT.U32.AND.EX P4, PT, R143.reuse, RZ, PT, P4 ;  /* 0x000000ff8f00720c */ /* 0x040fe20003f84140 */
[----:B------:R-:W-:Y:S01]  /*15e0*/  IMAD.X R145, RZ, RZ, R133, P5 ;  /* 0x000000ffff917224 */ /* 0x000fe200028e0685 */
[----:B------:R-:W-:-:S02]  /*15f0*/  ISETP.GT.U32.AND.EX P1, PT, R143, RZ, PT, P1 ;  /* 0x000000ff8f00720c */ /* 0x000fc40003f24110 */
[----:B------:R-:W-:Y:S02]  /*1600*/  ISETP.GT.U32.AND P6, PT, R142, R0, PT ;  /* 0x000000008e00720c */ /* 0x000fe40003fc4070 */
[----:B------:R-:W-:Y:S02]  /*1610*/  FSEL R34, R34, -INF , !P0 ;  /* 0xff80000022227808 */ /* 0x000fe40004000000 */
[----:B------:R-:W-:Y:S02]  /*1620*/  FSEL R65, R65, -INF , !P2 ;  /* 0xff80000041417808 */ /* 0x000fe40005000000 */
[C---:B------:R-:W-:Y:S02]  /*1630*/  ISETP.GT.U32.AND P0, PT, R142.reuse, R129, PT ;  /* 0x000000818e00720c */ /* 0x040fe40003f04070 */
[C---:B------:R-:W-:Y:S02]  /*1640*/  ISETP.GT.U32.AND P2, PT, R142.reuse, R128, PT ;  /* 0x000000808e00720c */ /* 0x040fe40003f44070 */
        /* <DEDUP_REMOVED lines=9> */
[C---:B------:R-:W-:Y:S02]  /*16e0*/  ISETP.GT.U32.AND.EX P0, PT, R145.reuse, RZ, PT, P0 ;  /* 0x000000ff9100720c */ /* 0x040fe40003f04100 */
[----:B------:R-:W-:Y:S02]  /*16f0*/  ISETP.GT.U32.AND.EX P2, PT, R145, RZ, PT, P2 ;  /* 0x000000ff9100720c */ /* 0x000fe40003f44120 */
[----:B------:R-:W-:Y:S02]  /*1700*/  IADD3 R144, P1, R140, 0x19, RZ ;  /* 0x000000198c907810 */ /* 0x000fe40007f3e0ff */
[----:B------:R-:W-:Y:S02]  /*1710*/  FSEL R70, R68, -INF , !P6 ;  /* 0xff80000044467808 */ /* 0x000fe40007000000 */
[----:B------:R-:W-:Y:S02]  /*1720*/  FSEL R67, R67, -INF , !P3 ;  /* 0xff80000043437808 */ /* 0x000fe40005800000 */
[----:B------:R-:W-:-:S02]  /*1730*/  FSEL R36, R141, -INF , !P0 ;  /* 0xff8000008d247808 */ /* 0x000fc40004000000 */
[----:B------:R-:W-:Y:S02]  /*1740*/  FSEL R68, R142, -INF , !P2 ;  /* 0xff8000008e447808 */ /* 0x000fe40005000000 */
[C---:B------:R-:W-:Y:S02]  /*1750*/  ISETP.GT.U32.AND P3, PT, R144.reuse, R0, PT ;  /* 0x000000009000720c */ /* 0x040fe40003f64070 */
[C---:B------:R-:W-:Y:S02]  /*1760*/  ISETP.GT.U32.AND P6, PT, R144.reuse, R129, PT ;  /* 0x000000819000720c */ /* 0x040fe40003fc4070 */
[C---:B------:R-:W-:Y:S02]  /*1770*/  ISETP.GT.U32.AND P0, PT, R144.reuse, R128, PT ;  /* 0x000000809000720c */ /* 0x040fe40003f04070 */
[----:B------:R-:W-:Y:S01]  /*1780*/  ISETP.GT.U32.AND P2, PT, R144, R127, PT ;  /* 0x0000007f9000720c */ /* 0x000fe20003f44070 */
[----:B------:R-:W-:Y:S02]  /*1790*/  IMAD.X R144, RZ, RZ, R133, P1 ;  /* 0x000000ffff907224 */ /* 0x000fe400008e0685 */
[----:B------:R-:W-:Y:S01]  /*17a0*/  FMUL R142, R38, UR20 ;  /* 0x00000014268e7c20 */ /* 0x000fe20008400000 */
[----:B------:R-:W-:Y:S01]  /*17b0*/  ISETP.GT.U32.AND.EX P4, PT, R145, RZ, PT, P4 ;  /* 0x000000ff9100720c */ /* 0x000fe20003f84140 */
[----:B------:R-:W-:Y:S01]  /*17c0*/  FMUL R38, R69, UR20 ;  /* 0x0000001445267c20 */ /* 0x000fe20008400000 */
[----:B------:R-:W-:Y:S01]  /*17d0*/  IADD3 R143, P5, R140, 0x20, RZ ;  /* 0x000000208c8f7810 */ /* 0x000fe20007fbe0ff */
[----:B------:R-:W-:Y:S01]  /*17e0*/  FMUL R141, R71, UR20 ;  /* 0x00000014478d7c20 */ /* 0x000fe20008400000 */
[----:B------:R-:W-:-:S02]  /*17f0*/  ISETP.GT.U32.AND.EX P3, PT, R144, RZ, PT, P3 ;  /* 0x000000ff9000720c */ /* 0x000fc40003f64130 */
[----:B------:R-:W-:Y:S02]  /*1800*/  ISETP.GT.U32.AND.EX P6, PT, R144, RZ, PT, P6 ;  /* 0x000000ff9000720c */ /* 0x000fe40003fc4160 */
[----:B------:R-:W-:Y:S02]  /*1810*/  FSEL R69, R142, -INF , !P4 ;  /* 0xff8000008e457808 */ /* 0x000fe40006000000 */
[----:B------:R-:W-:Y:S02]  /*1820*/  ISETP.GT.U32.AND P1, PT, R143, R0, PT ;  /* 0x000000008f00720c */ /* 0x000fe40003f24070 */
[----:B------:R-:W-:Y:S01]  /*1830*/  IADD3.X R142, RZ, R133, RZ, P5, !PT ;  /* 0x00000085ff8e7210 */ /* 0x000fe20002ffe4ff */
[----:B------:R-:W-:Y:S01]  /*1840*/  FMUL R37, R37, UR20 ;  /* 0x0000001425257c20 */ /* 0x000fe20008400000 */
[----:B------:R-:W-:Y:S01]  /*1850*/  FSEL R71, R38, -INF , !P3 ;  /* 0xff80000026477808 */ /* 0x000fe20005800000 */
[----:B------:R-:W-:Y:S01]  /*1860*/  FMUL R72, R72, UR20 ;  /* 0x0000001448487c20 */ /* 0x000fe20008400000 */
[----:B------:R-:W-:Y:S01]  /*1870*/  FSEL R38, R141, -INF , !P6 ;  /* 0xff8000008d267808 */ /* 0x000fe20007000000 */
[----:B------:R-:W-:Y:S01]  /*1880*/  FMUL R141, R39, UR20 ;  /* 0x00000014278d7c20 */ /* 0x000fe20008400000 */
[----:B------:R-:W-:-:S02]  /*1890*/  ISETP.GT.U32.AND.EX P0, PT, R144, RZ, PT, P0 ;  /* 0x000000ff9000720c */ /* 0x000fc40003f04100 */
[C---:B------:R-:W-:Y:S02]  /*18a0*/  ISETP.GT.U32.AND P4, PT, R143.reuse, R129, PT ;  /* 0x000000818f00720c */ /* 0x040fe40003f84070 */
[C---:B------:R-:W-:Y:S02]  /*18b0*/  ISETP.GT.U32.AND P3, PT, R143.reuse, R128, PT ;  /* 0x000000808f00720c */ /* 0x040fe40003f64070 */
[----:B------:R-:W-:Y:S02]  /*18c0*/  ISETP.GT.U32.AND P6, PT, R143, R127, PT ;  /* 0x0000007f8f00720c */ /* 0x000fe40003fc4070 */
[----:B------:R-:W-:Y:S02]  /*18d0*/  ISETP.GT.U32.AND.EX P2, PT, R144, RZ, PT, P2 ;  /* 0x000000ff9000720c */ /* 0x000fe40003f44120 */
[----:B------:R-:W-:Y:S02]  /*18e0*/  ISETP.GT.U32.AND.EX P1, PT, R142, RZ, PT, P1 ;  /* 0x000000ff8e00720c */ /* 0x000fe40003f24110 */
[----:B------:R-:W-:-:S02]  /*18f0*/  IADD3 R143, P5, R140, 0x8, RZ ;  /* 0x000000088c8f7810 */ /* 0x000fc40007fbe0ff */
[----:B------:R-:W-:Y:S02]  /*1900*/  FSEL R39, R37, -INF , !P0 ;  /* 0xff80000025277808 */ /* 0x000fe40004000000 */
[----:B------:R-:W-:Y:S02]  /*1910*/  FSEL R37, R141, -INF , !P2 ;  /* 0xff8000008d257808 */ /* 0x000fe40005000000 */
[----:B------:R-:W-:Y:S02]  /*1920*/  FSEL R72, R72, -INF , !P1 ;  /* 0xff80000048487808 */ /* 0x000fe40004800000 */
[C---:B------:R-:W-:Y:S02]  /*1930*/  ISETP.GT.U32.AND P0, PT, R143.reuse, R0, PT ;  /* 0x000000008f00720c */ /* 0x040fe40003f04070 */
[C---:B------:R-:W-:Y:S02]  /*1940*/  ISETP.GT.U32.AND P2, PT, R143.reuse, R128, PT ;  /* 0x000000808f00720c */ /* 0x040fe40003f44070 */
[----:B------:R-:W-:Y:S01]  /*1950*/  ISETP.GT.U32.AND P1, PT, R143, R127, PT ;  /* 0x0000007f8f00720c */ /* 0x000fe20003f24070 */
[----:B------:R-:W-:Y:S01]  /*1960*/  IMAD.X R143, RZ, RZ, R133, P5 ;  /* 0x000000ffff8f7224 */ /* 0x000fe200028e0685 */
[----:B------:R-:W-:Y:S01]  /*1970*/  IADD3 R141, P5, R140, 0x21, RZ ;  /* 0x000000218c8d7810 */ /* 0x000fe20007fbe0ff */
[----:B------:R-:W-:Y:S01]  /*1980*/  FMUL R74, R74, UR20 ;  /* 0x000000144a4a7c20 */ /* 0x000fe20008400000 */
[----:B------:R-:W-:-:S02]  /*1990*/  ISETP.GT.U32.AND.EX P4, PT, R142, RZ, PT, P4 ;  /* 0x000000ff8e00720c */ /* 0x000fc40003f84140 */
[C---:B------:R-:W-:Y:S02]  /*19a0*/  ISETP.GT.U32.AND.EX P3, PT, R142.reuse, RZ, PT, P3 ;  /* 0x000000ff8e00720c */ /* 0x040fe40003f64130 */
[----:B------:R-:W-:Y:S01]  /*19b0*/  ISETP.GT.U32.AND.EX P6, PT, R142, RZ, PT, P6 ;  /* 0x000000ff8e00720c */ /* 0x000fe20003fc4160 */
[----:B------:R-:W-:Y:S01]  /*19c0*/  IMAD.X R142, RZ, RZ, R133, P5 ;  /* 0x000000ffff8e7224 */ /* 0x000fe200028e0685 */
[----:B------:R-:W-:Y:S02]  /*19d0*/  FSEL R74, R74, -INF , !P4 ;  /* 0xff8000004a4a7808 */ /* 0x000fe40006000000 */
[----:B------:R-:W-:Y:S01]  /*19e0*/  ISETP.GT.U32.AND P4, PT, R141, R0, PT ;  /* 0x000000008d00720c */ /* 0x000fe20003f84070 */
[----:B------:R-:W-:Y:S01]  /*19f0*/  FMUL R42, R42, UR20 ;  /* 0x000000142a2a7c20 */ /* 0x000fe20008400000 */
[C---:B------:R-:W-:Y:S02]  /*1a00*/  ISETP.GT.U32.AND.EX P0, PT, R143.reuse, RZ, PT, P0 ;  /* 0x000000ff8f00720c */ /* 0x040fe40003f04100 */
[----:B------:R-:W-:-:S02]  /*1a10*/  ISETP.GT.U32.AND.EX P2, PT, R143, RZ, PT, P2 ;  /* 0x000000ff8f00720c */ /* 0x000fc40003f44120 */
[----:B------:R-:W-:Y:S01]  /*1a20*/  ISETP.GT.U32.AND.EX P1, PT, R143, RZ, PT, P1 ;  /* 0x000000ff8f00720c */ /* 0x000fe20003f24110 */
[----:B------:R-:W-:Y:S01]  /*1a30*/  FMUL R143, R73, UR20 ;  /* 0x00000014498f7c20 */ /* 0x000fe20008400000 */
[----:B------:R-:W-:Y:S02]  /*1a40*/  ISETP.GT.U32.AND.EX P4, PT, R142, RZ, PT, P4 ;  /* 0x000000ff8e00720c */ /* 0x000fe40003f84140 */
[----:B------:R-:W-:Y:S02]  /*1a50*/  ISETP.GT.U32.AND P5, PT, R141, R129, PT ;  /* 0x000000818d00720c */ /* 0x000fe40003fa4070 */
[----:B------:R-:W-:Y:S02]  /*1a60*/  FSEL R42, R42, -INF , !P6 ;  /* 0xff8000002a2a7808 */ /* 0x000fe40007000000 */
[----:B------:R-:W-:Y:S02]  /*1a70*/  FSEL R143, R143, -INF , !P4 ;  /* 0xff8000008f8f7808 */ /* 0x000fe40006000000 */
[----:B------:R-:W-:-:S02]  /*1a80*/  IADD3 R144, P6, R140, 0x28, RZ ;  /* 0x000000288c907810 */ /* 0x000fc40007fde0ff */
[----:B------:R-:W-:Y:S01]  /*1a90*/  ISETP.GT.U32.AND P4, PT, R141, R128, PT ;  /* 0x000000808d00720c */ /* 0x000fe20003f84070 */
[----:B------:R-:W-:Y:S01]  /*1aa0*/  FMUL R75, R75, UR20 ;  /* 0x000000144b4b7c20 */ /* 0x000fe20008400000 */
[C---:B------:R-:W-:Y:S01]  /*1ab0*/  ISETP.GT.U32.AND.EX P5, PT, R142.reuse, RZ, PT, P5 ;  /* 0x000000ff8e00720c */ /* 0x040fe20003fa4150 */
[----:B------:R-:W-:Y:S01]  /*1ac0*/  FMUL R41, R41, UR20 ;  /* 0x0000001429297c20 */ /* 0x000fe20008400000 */
[----:B------:R-:W-:Y:S01]  /*1ad0*/  ISETP.GT.U32.AND.EX P4, PT, R142, RZ, PT, P4 ;  /* 0x000000ff8e00720c */ /* 0x000fe20003f84140 */
[----:B------:R-:W-:Y:S01]  /*1ae0*/  IMAD.X R73, RZ, RZ, R133, P6 ;  /* 0x000000ffff497224 */ /* 0x000fe200030e0685 */
[----:B------:R-:W-:Y:S01]  /*1af0*/  ISETP.GT.U32.AND P6, PT, R144, R129, PT ;  /* 0x000000819000720c */ /* 0x000fe20003fc4070 */
[----:B------:R-:W-:Y:S01]  /*1b00*/  FMUL R145, R76, UR20 ;  /* 0x000000144c917c20 */ /* 0x000fe20008400000 */
[----:B------:R-:W-:Y:S01]  /*1b10*/  FSEL R75, R75, -INF , !P5 ;  /* 0xff8000004b4b7808 */ /* 0x000fe20006800000 */
[----:B------:R-:W-:Y:S01]  /*1b20*/  FMUL R78, R78, UR20 ;  /* 0x000000144e4e7c20 */ /* 0x000fe20008400000 */
[----:B------:R-:W-:-:S02]  /*1b30*/  ISETP.GT.U32.AND P5, PT, R144, R0, PT ;  /* 0x000000009000720c */ /* 0x000fc40003fa4070 */
[----:B------:R-:W-:Y:S02]  /*1b40*/  FSEL R76, R41, -INF , !P4 ;  /* 0xff800000294c7808 */ /* 0x000fe40006000000 */
[----:B------:R-:W-:Y:S02]  /*1b50*/  IADD3 R149, P4, R140, 0x29, RZ ;  /* 0x000000298c957810 */ /* 0x000fe40007f9e0ff */
[C---:B------:R-:W-:Y:S02]  /*1b60*/  ISETP.GT.U32.AND.EX P6, PT, R73.reuse, RZ, PT, P6 ;  /* 0x000000ff4900720c */ /* 0x040fe40003fc4160 */
[----:B------:R-:W-:Y:S01]  /*1b70*/  ISETP.GT.U32.AND.EX P5, PT, R73, RZ, PT, P5 ;  /* 0x000000ff4900720c */ /* 0x000fe20003fa4150 */
[----:B------:R-:W-:Y:S01]  /*1b80*/  IMAD.X R41, RZ, RZ, R133, P4 ;  /* 0x000000ffff297224 */ /* 0x000fe200020e0685 */
[----:B------:R-:W-:Y:S02]  /*1b90*/  FSEL R78, R78, -INF , !P6 ;  /* 0xff8000004e4e7808 */ /* 0x000fe40007000000 */
[----:B------:R-:W-:-:S02]  /*1ba0*/  ISETP.GT.U32.AND P6, PT, R149, R0, PT ;  /* 0x000000009500720c */ /* 0x000fc40003fc4070 */
[----:B------:R-:W-:Y:S01]  /*1bb0*/  FSEL R145, R145, -INF , !P5 ;  /* 0xff80000091917808 */ /* 0x000fe20006800000 */
[----:B----4-:R-:W-:Y:S01]  /*1bc0*/  FMUL R146, R77, UR20 ;  /* 0x000000144d927c20 */ /* 0x010fe20008400000 */
[----:B------:R-:W-:Y:S01]  /*1bd0*/  ISETP.GT.U32.AND P5, PT, R144, R128, PT ;  /* 0x000000809000720c */ /* 0x000fe20003fa4070 */
[----:B------:R-:W-:Y:S01]  /*1be0*/  FMUL R44, R44, UR20 ;  /* 0x000000142c2c7c20 */ /* 0x000fe20008400000 */
[----:B------:R-:W-:Y:S02]  /*1bf0*/  ISETP.GT.U32.AND.EX P6, PT, R41, RZ, PT, P6 ;  /* 0x000000ff2900720c */ /* 0x000fe40003fc4160 */
[----:B------:R-:W-:Y:S02]  /*1c00*/  ISETP.GT.U32.AND P4, PT, R149, R129, PT ;  /* 0x000000819500720c */ /* 0x000fe40003f84070 */
[----:B------:R-:W-:Y:S01]  /*1c10*/  ISETP.GT.U32.AND.EX P5, PT, R73, RZ, PT, P5 ;  /* 0x000000ff4900720c */ /* 0x000fe20003fa4150 */
[----:B------:R-:W-:Y:S01]  /*1c20*/  FMUL R77, R79, UR20 ;  /* 0x000000144f4d7c20 */ /* 0x000fe20008400000 */
[----:B------:R-:W-:-:S02]  /*1c30*/  FSEL R146, R146, -INF , !P6 ;  /* 0xff80000092927808 */ /* 0x000fc40007000000 */
[----:B------:R-:W-:Y:S02]  /*1c40*/  ISETP.GT.U32.AND P6, PT, R149, R128, PT ;  /* 0x000000809500720c */ /* 0x000fe40003fc4070 */
[----:B------:R-:W-:Y:S02]  /*1c50*/  ISETP.GT.U32.AND.EX P4, PT, R41, RZ, PT, P4 ;  /* 0x000000ff2900720c */ /* 0x000fe40003f84140 */
[----:B------:R-:W-:Y:S01]  /*1c60*/  FSEL R79, R44, -INF , !P5 ;  /* 0xff8000002c4f7808 */ /* 0x000fe20006800000 */
[----:B------:R-:W-:Y:S01]  /*1c70*/  FMUL R40, R40, UR20 ;  /* 0x0000001428287c20 */ /* 0x000fe20008400000 */
[----:B-----5:R-:W-:Y:S01]  /*1c80*/  IADD3 R152, P5, R140, 0x30, RZ ;  /* 0x000000308c987810 */ /* 0x020fe20007fbe0ff */
[----:B------:R-:W-:Y:S01]  /*1c90*/  FMUL R148, R45, UR20 ;  /* 0x000000142d947c20 */ /* 0x000fe20008400000 */
[----:B------:R-:W-:Y:S02]  /*1ca0*/  ISETP.GT.U32.AND.EX P6, PT, R41, RZ, PT, P6 ;  /* 0x000000ff2900720c */ /* 0x000fe40003fc4160 */
[----:B------:R-:W-:Y:S01]  /*1cb0*/  FSEL R77, R77, -INF , !P4 ;  /* 0xff8000004d4d7808 */ /* 0x000fe20006000000 */
[----:B------:R-:W-:Y:S01]  /*1cc0*/  FMUL R45, R80, UR20 ;  /* 0x00000014502d7c20 */ /* 0x000fe20008400000 */
[----:B------:R-:W-:-:S02]  /*1cd0*/  ISETP.GT.U32.AND P4, PT, R152, R0, PT ;  /* 0x000000009800720c */ /* 0x000fc40003f84070 */
[----:B------:R-:W-:Y:S02]  /*1ce0*/  IADD3.X R44, RZ, R133, RZ, P5, !PT ;  /* 0x00000085ff2c7210 */ /* 0x000fe40002ffe4ff */
[----:B------:R-:W-:Y:S02]  /*1cf0*/  ISETP.GT.U32.AND P5, PT, R152, R129, PT ;  /* 0x000000819800720c */ /* 0x000fe40003fa4070 */
[----:B------:R-:W-:Y:S02]  /*1d00*/  FSEL R40, R40, -INF , !P3 ;  /* 0xff80000028287808 */ /* 0x000fe40005800000 */
[----:B------:R-:W-:Y:S01]  /*1d10*/  FSEL R80, R148, -INF , !P6 ;  /* 0xff80000094507808 */ /* 0x000fe20007000000 */
[----:B------:R-:W-:Y:S01]  /*1d20*/  FMUL R147, R82, UR20 ;  /* 0x0000001452937c20 */ /* 0x000fe20008400000 */
[CC--:B------:R-:W-:Y:S02]  /*1d30*/  ISETP.GT.U32.AND P3, PT, R140.reuse, R0.reuse, PT ;  /* 0x000000008c00720c */ /* 0x0c0fe40003f64070 */
[----:B------:R-:W-:-:S02]  /*1d40*/  ISETP.GE.U32.AND P6, PT, R140, R0, PT ;  /* 0x000000008c00720c */ /* 0x000fc40003fc6070 */
[C---:B------:R-:W-:Y:S01]  /*1d50*/  ISETP.GT.U32.AND.EX P4, PT, R44.reuse, RZ, PT, P4 ;  /* 0x000000ff2c00720c */ /* 0x040fe20003f84140 */
[----:B------:R-:W-:Y:S01]  /*1d60*/  FMUL R151, R57, UR20 ;  /* 0x0000001439977c20 */ /* 0x000fe20008400000 */
[----:B------:R-:W-:Y:S01]  /*1d70*/  ISETP.GT.U32.AND.EX P5, PT, R44, RZ, PT, P5 ;  /* 0x000000ff2c00720c */ /* 0x000fe20003fa4150 */
[----:B------:R-:W-:Y:S01]  /*1d80*/  FMUL R150, R56, UR20 ;  /* 0x0000001438967c20 */ /* 0x000fe20008400000 */
[C---:B------:R-:W-:Y:S02]  /*1d90*/  ISETP.GE.U32.AND.EX P6, PT, R133.reuse, RZ, PT, P6 ;  /* 0x000000ff8500720c */ /* 0x040fe40003fc6160 */
[----:B------:R-:W-:Y:S02]  /*1da0*/  ISETP.GT.U32.AND.EX P3, PT, R133, RZ, PT, P3 ;  /* 0x000000ff8500720c */ /* 0x000fe40003f64130 */
[----:B------:R-:W-:Y:S02]  /*1db0*/  FSEL R82, R45, -INF , !P4 ;  /* 0xff8000002d527808 */ /* 0x000fe40006000000 */
[----:B------:R-:W-:Y:S01]  /*1dc0*/  FSEL R45, R147, -INF , !P5 ;  /* 0xff800000932d7808 */ /* 0x000fe20006800000 */
[----:B------:R-:W-:Y:S01]  /*1dd0*/  FMUL R147, R60, UR20 ;  /* 0x000000143c937c20 */ /* 0x000fe20008400000 */
[----:B------:R-:W-:-:S02]  /*1de0*/  FSEL R151, R151, -INF , !P6 ;  /* 0xff80000097977808 */ /* 0x000fc40007000000 */
[----:B------:R-:W-:Y:S02]  /*1df0*/  FSEL R150, R150, -INF , !P3 ;  /* 0xff80000096967808 */ /* 0x000fe40005800000 */
[----:B------:R-:W-:Y:S02]  /*1e00*/  FSEL R57, R147, -INF , !P0 ;  /* 0xff80000093397808 */ /* 0x000fe40004000000 */
[----:B------:R-:W-:Y:S01]  /*1e10*/  FMNMX R56, R150, R151, !PT ;  /* 0x0000009796387209 */ /* 0x000fe20007800000 */
[----:B------:R-:W-:Y:S01]  /*1e20*/  FMUL R147, R48, UR20 ;  /* 0x0000001430937c20 */ /* 0x000fe20008400000 */
[----:B------:R-:W-:Y:S02]  /*1e30*/  IADD3 R153, P4, R140, 0x31, RZ ;  /* 0x000000318c997810 */ /* 0x000fe40007f9e0ff */
[----:B------:R-:W-:Y:S01]  /*1e40*/  FMNMX R56, R57, R56, !PT ;  /* 0x0000003839387209 */ /* 0x000fe20007800000 */
[----:B------:R-:W-:-:S03]  /*1e50*/  FMUL R48, R83, UR20 ;  /* 0x0000001453307c20 */ /* 0x000fc60008400000 */
[----:B------:R-:W-:Y:S01]  /*1e60*/  FMNMX R83, R29, R56, !PT ;  /* 0x000000381d537209 */ /* 0x000fe20007800000 */
[----:B------:R-:W-:Y:S01]  /*1e70*/  IMAD.X R60, RZ, RZ, R133, P4 ;  /* 0x000000ffff3c7224 */ /* 0x000fe200020e0685 */
[C---:B------:R-:W-:Y:S02]  /*1e80*/  ISETP.GT.U32.AND P6, PT, R153.reuse, R129, PT ;  /* 0x000000819900720c */ /* 0x040fe40003fc4070 */
[----:B------:R-:W-:Y:S02]  /*1e90*/  FMNMX R154, R64, R83, !PT ;  /* 0x00000053409a7209 */ /* 0x000fe40007800000 */
[----:B------:R-:W-:Y:S02]  /*1ea0*/  ISETP.GT.U32.AND P0, PT, R153, R0, PT ;  /* 0x000000009900720c */ /* 0x000fe40003f04070 */
[----:B------:R-:W-:Y:S01]  /*1eb0*/  ISETP.GT.U32.AND.EX P6, PT, R60, RZ, PT, P6 ;  /* 0x000000ff3c00720c */ /* 0x000fe20003fc4160 */
[----:B------:R-:W-:Y:S01]  /*1ec0*/  FMUL R81, R81, UR20 ;  /* 0x0000001451517c20 */ /* 0x000fe20008400000 */
[----:B------:R-:W-:Y:S01]  /*1ed0*/  FMNMX R155, R65, R154, !PT ;  /* 0x0000009a419b7209 */ /* 0x000fe20007800000 */
[----:B------:R-:W-:Y:S01]  /*1ee0*/  FMUL R83, R84, UR20 ;  /* 0x0000001454537c20 */ /* 0x000fe20008400000 */
[----:B------:R-:W-:-:S02]  /*1ef0*/  ISETP.GT.U32.AND.EX P0, PT, R60, RZ, PT, P0 ;  /* 0x000000ff3c00720c */ /* 0x000fc40003f04100 */
[----:B------:R-:W-:Y:S02]  /*1f00*/  FSEL R48, R48, -INF , !P6 ;  /* 0xff80000030307808 */ /* 0x000fe40007000000 */
[----:B------:R-:W-:Y:S02]  /*1f10*/  ISETP.GT.U32.AND P6, PT, R153, R128, PT ;  /* 0x000000809900720c */ /* 0x000fe40003fc4070 */
[----:B------:R-:W-:Y:S01]  /*1f20*/  FMNMX R84, R70, R155, !PT ;  /* 0x0000009b46547209 */ /* 0x000fe20007800000 */
[----:B------:R-:W-:Y:S01]  /*1f30*/  FMUL R49, R49, UR20 ;  /* 0x0000001431317c20 */ /* 0x000fe20008400000 */
[----:B------:R-:W-:Y:S02]  /*1f40*/  FSEL R81, R81, -INF , !P0 ;  /* 0xff80000051517808 */ /* 0x000fe40004000000 */
[----:B------:R-:W-:Y:S02]  /*1f50*/  IADD3 R56, P0, R140, 0x38, RZ ;  /* 0x000000388c387810 */ /* 0x000fe40007f1e0ff */
[----:B------:R-:W-:-:S02]  /*1f60*/  ISETP.GT.U32.AND.EX P6, PT, R60, RZ, PT, P6 ;  /* 0x000000ff3c00720c */ /* 0x000fc40003fc4160 */
[----:B------:R-:W-:Y:S01]  /*1f70*/  FMNMX R155, R71, R84, !PT ;  /* 0x00000054479b7209 */ /* 0x000fe20007800000 */
[----:B------:R-:W-:Y:S01]  /*1f80*/  IMAD.X R148, RZ, RZ, R133, P0 ;  /* 0x000000ffff947224 */ /* 0x000fe200000e0685 */
[----:B------:R-:W-:Y:S02]  /*1f90*/  FSEL R49, R49, -INF , !P6 ;  /* 0xff80000031317808 */ /* 0x000fe40007000000 */
[----:B------:R-:W-:Y:S02]  /*1fa0*/  FMNMX R84, R72, R155, !PT ;  /* 0x0000009b48547209 */ /* 0x000fe40007800000 */
[----:B------:R-:W-:Y:S01]  /*1fb0*/  ISETP.GT.U32.AND P6, PT, R56, R129, PT ;  /* 0x000000813800720c */ /* 0x000fe20003fc4070 */
[----:B------:R-:W-:Y:S01]  /*1fc0*/  FMUL R86, R86, UR20 ;  /* 0x0000001456567c20 */ /* 0x000fe20008400000 */
[----:B------:R-:W-:Y:S02]  /*1fd0*/  FMNMX R154, R143, R84, !PT ;  /* 0x000000548f9a7209 */ /* 0x000fe40007800000 */
[----:B------:R-:W-:Y:S01]  /*1fe0*/  ISETP.GT.U32.AND.EX P6, PT, R148, RZ, PT, P6 ;  /* 0x000000ff9400720c */ /* 0x000fe20003fc4160 */
[----:B------:R-:W-:Y:S01]  /*1ff0*/  FMUL R84, R28, UR20 ;  /* 0x000000141c547c20 */ /* 0x000fe20008400000 */
[----:B------:R-:W-:-:S02]  /*2000*/  ISETP.GT.U32.AND P0, PT, R56, R0, PT ;  /* 0x000000003800720c */ /* 0x000fc40003f04070 */
[----:B------:R-:W-:Y:S02]  /*2010*/  FMNMX R155, R145, R154, !PT ;  /* 0x0000009a919b7209 */ /* 0x000fe40007800000 */
[----:B------:R-:W-:Y:S02]  /*2020*/  FSEL R28, R86, -INF , !P6 ;  /* 0xff800000561c7808 */ /* 0x000fe40007000000 */
[----:B------:R-:W-:Y:S02]  /*2030*/  IADD3 R154, P6, R140, 0x39, RZ ;  /* 0x000000398c9a7810 */ /* 0x000fe40007fde0ff */
[----:B------:R-:W-:Y:S02]  /*2040*/  ISETP.GT.U32.AND.EX P0, PT, R148, RZ, PT, P0 ;  /* 0x000000ff9400720c */ /* 0x000fe40003f04100 */
[----:B------:R-:W-:Y:S01]  /*2050*/  FMNMX R157, R146, R155, !PT ;  /* 0x0000009b929d7209 */ /* 0x000fe20007800000 */
[----:B------:R-:W-:Y:S01]  /*2060*/  FMUL R155, R30, UR20 ;  /* 0x000000141e9b7c20 */ /* 0x000fe20008400000 */
[----:B------:R-:W-:Y:S01]  /*2070*/  FSEL R86, R84, -INF , !P2 ;  /* 0xff80000054567808 */ /* 0x000fe20005000000 */
[----:B------:R-:W-:Y:S01]  /*2080*/  IMAD.X R30, RZ, RZ, R133, P6 ;  /* 0x000000ffff1e7224 */ /* 0x000fe200030e0685 */
[----:B------:R-:W-:-:S02]  /*2090*/  FSEL R83, R83, -INF , !P0 ;  /* 0xff80000053537808 */ /* 0x000fc40004000000 */
[----:B------:R-:W-:Y:S02]  /*20a0*/  ISETP.GT.U32.AND P2, PT, R154, R0, PT ;  /* 0x000000009a00720c */ /* 0x000fe40003f44070 */
[----:B------:R-:W-:Y:S02]  /*20b0*/  FMNMX R156, R82, R157, !PT ;  /* 0x0000009d529c7209 */ /* 0x000fe40007800000 */
[-C--:B------:R-:W-:Y:S02]  /*20c0*/  ISETP.GT.U32.AND P4, PT, R152, R128.reuse, PT ;  /* 0x000000809800720c */ /* 0x080fe40003f84070 */
[----:B------:R-:W-:Y:S01]  /*20d0*/  ISETP.GT.U32.AND P0, PT, R56, R128, PT ;  /* 0x000000803800720c */ /* 0x000fe20003f04070 */
[----:B------:R-:W-:Y:S01]  /*20e0*/  FMUL R84, R85, UR20 ;  /* 0x0000001455547c20 */ /* 0x000fe20008400000 */
[----:B------:R-:W-:Y:S01]  /*20f0*/  FMUL R52, R52, UR20 ;  /* 0x0000001434347c20 */ /* 0x000fe20008400000 */
[----:B------:R-:W-:Y:S02]  /*2100*/  ISETP.GT.U32.AND.EX P2, PT, R30, RZ, PT, P2 ;  /* 0x000000ff1e00720c */ /* 0x000fe40003f44120 */
[----:B------:R-:W-:-:S02]  /*2110*/  FMNMX R156, R81, R156, !PT ;  /* 0x0000009c519c7209 */ /* 0x000fc40007800000 */
[----:B------:R-:W-:Y:S02]  /*2120*/  ISETP.GT.U32.AND.EX P4, PT, R44, RZ, PT, P4 ;  /* 0x000000ff2c00720c */ /* 0x000fe40003f84140 */
[----:B------:R-:W-:Y:S02]  /*2130*/  ISETP.GT.U32.AND.EX P0, PT, R148, RZ, PT, P0 ;  /* 0x000000ff9400720c */ /* 0x000fe40003f04100 */
[----:B------:R-:W-:Y:S02]  /*2140*/  FSEL R85, R155, -INF , !P1 ;  /* 0xff8000009b557808 */ /* 0x000fe40004800000 */
[----:B------:R-:W-:Y:S02]  /*2150*/  FSEL R84, R84, -INF , !P2 ;  /* 0xff80000054547808 */ /* 0x000fe40005000000 */
[----:B------:R-:W-:Y:S02]  /*2160*/  FMNMX R155, R83, R156, !PT ;  /* 0x0000009c539b7209 */ /* 0x000fe40007800000 */
[----:B------:R-:W-:-:S02]  /*2170*/  FSEL R147, R147, -INF , !P4 ;  /* 0xff80000093937808 */ /* 0x000fc40006000000 */
[----:B------:R-:W-:Y:S02]  /*2180*/  FSEL R52, R52, -INF , !P0 ;  /* 0xff80000034347808 */ /* 0x000fe40004000000 */
[CC--:B------:R-:W-:Y:S02]  /*2190*/  ISETP.GT.U32.AND P5, PT, R140.reuse, R129.reuse, PT ;  /* 0x000000818c00720c */ /* 0x0c0fe40003fa4070 */
[C---:B------:R-:W-:Y:S02]  /*21a0*/  ISETP.GE.U32.AND P4, PT, R140.reuse, R129, PT ;  /* 0x000000818c00720c */ /* 0x040fe40003f86070 */
[CC--:B------:R-:W-:Y:S02]  /*21b0*/  ISETP.GT.U32.AND P0, PT, R140.reuse, R128.reuse, PT ;  /* 0x000000808c00720c */ /* 0x0c0fe40003f04070 */
[C---:B------:R-:W-:Y:S02]  /*21c0*/  ISETP.GE.U32.AND P6, PT, R140.reuse, R128, PT ;  /* 0x000000808c00720c */ /* 0x040fe40003fc6070 */
[----:B------:R-:W-:-:S02]  /*21d0*/  ISETP.GT.U32.AND P1, PT, R140, R127, PT ;  /* 0x0000007f8c00720c */ /* 0x000fc40003f24070 */
[----:B------:R-:W-:Y:S01]  /*21e0*/  ISETP.GE.U32.AND P2, PT, R140, R127, PT ;  /* 0x0000007f8c00720c */ /* 0x000fe20003f46070 */
[----:B------:R-:W-:Y:S01]  /*21f0*/  FMUL R140, R62, UR20 ;  /* 0x000000143e8c7c20 */ /* 0x000fe20008400000 */
[----:B------:R-:W-:-:S05]  /*2200*/  FMNMX R62, R84, R155, !PT ;  /* 0x0000009b543e7209 */ /* 0x000fca0007800000 */
[----:B------:R-:W0:Y:S01]  /*2210*/  SHFL.BFLY PT, R155, R62, 0x2, 0x1f ;  /* 0x0c401f003e9b7f89 */ /* 0x000e2200000e0000 */
[----:B------:R-:W-:Y:S02]  /*2220*/  FSEL R140, R140, -INF , !P3 ;  /* 0xff8000008c8c7808 */ /* 0x000fe40005800000 */
[-C--:B------:R-:W-:Y:S01]  /*2230*/  ISETP.GT.U32.AND P3, PT, R141, R127.reuse, PT ;  /* 0x0000007f8d00720c */ /* 0x080fe20003f64070 */
[----:B------:R-:W-:Y:S01]  /*2240*/  FMUL R141, R58, UR20 ;  /* 0x000000143a8d7c20 */ /* 0x000fe20008400000 */
[----:B------:R-:W-:Y:S01]  /*2250*/  ISETP.GT.U32.AND.EX P5, PT, R133, RZ, PT, P5 ;  /* 0x000000ff8500720c */ /* 0x000fe20003fa4150 */
[----:B------:R-:W-:Y:S01]  /*2260*/  FMUL R59, R59, UR20 ;  /* 0x000000143b3b7c20 */ /* 0x000fe20008400000 */
[----:B------:R-:W-:Y:S02]  /*2270*/  ISETP.GE.U32.AND.EX P4, PT, R133, RZ, PT, P4 ;  /* 0x000000ff8500720c */ /* 0x000fe40003f86140 */
[----:B------:R-:W-:Y:S02]  /*2280*/  FSEL R141, R141, -INF , !P5 ;  /* 0xff8000008d8d7808 */ /* 0x000fe40006800000 */
[----:B------:R-:W-:-:S02]  /*2290*/  ISETP.GT.U32.AND P5, PT, R144, R127, PT ;  /* 0x0000007f9000720c */ /* 0x000fc40003fa4070 */
[----:B------:R-:W-:Y:S02]  /*22a0*/  FSEL R144, R59, -INF , !P4 ;  /* 0xff8000003b907808 */ /* 0x000fe40006000000 */
[----:B------:R-:W-:Y:S02]  /*22b0*/  ISETP.GT.U32.AND P4, PT, R149, R127, PT ;  /* 0x0000007f9500720c */ /* 0x000fe40003f84070 */
[----:B0-----:R-:W-:-:S05]  /*22c0*/  FMNMX R62, R62, R155, !PT ;  /* 0x0000009b3e3e7209 */ /* 0x001fca0007800000 */
[----:B------:R-:W0:Y:S01]  /*22d0*/  SHFL.BFLY PT, R149, R62, 0x1, 0x1f ;  /* 0x0c201f003e957f89 */ /* 0x000e2200000e0000 */
[----:B------:R-:W-:Y:S01]  /*22e0*/  FMUL R26, R26, UR20 ;  /* 0x000000141a1a7c20 */ /* 0x000fe20008400000 */
[----:B------:R-:W-:-:S04]  /*22f0*/  ISETP.GT.U32.AND.EX P1, PT, R133, RZ, PT, P1 ;  /* 0x000000ff8500720c */ /* 0x000fc80003f24110 */
[----:B------:R-:W-:Y:S02]  /*2300*/  FSEL R26, R26, -INF , !P1 ;  /* 0xff8000001a1a7808 */ /* 0x000fe40004800000 */
[----:B------:R-:W-:Y:S02]  /*2310*/  ISETP.GT.U32.AND P1, PT, R154, R129, PT ;  /* 0x000000819a00720c */ /* 0x000fe40003f24070 */
[C---:B------:R-:W-:Y:S02]  /*2320*/  ISETP.GT.U32.AND.EX P0, PT, R133.reuse, RZ, PT, P0 ;  /* 0x000000ff8500720c */ /* 0x040fe40003f04100 */
[C---:B------:R-:W-:Y:S02]  /*2330*/  ISETP.GE.U32.AND.EX P6, PT, R133.reuse, RZ, PT, P6 ;  /* 0x000000ff8500720c */ /* 0x040fe40003fc6160 */
[----:B------:R-:W-:Y:S01]  /*2340*/  ISETP.GE.U32.AND.EX P2, PT, R133, RZ, PT, P2 ;  /* 0x000000ff8500720c */ /* 0x000fe20003f46120 */
[----:B------:R-:W-:Y:S01]  /*2350*/  FMUL R133, R87, UR20 ;  /* 0x0000001457857c20 */ /* 0x000fe20008400000 */
[----:B------:R-:W-:Y:S01]  /*2360*/  ISETP.GT.U32.AND.EX P1, PT, R30, RZ, PT, P1 ;  /* 0x000000ff1e00720c */ /* 0x000fe20003f24110 */
[----:B------:R-:W-:-:S03]  /*2370*/  FMUL R87, R53, UR20 ;  /* 0x0000001435577c20 */ /* 0x000fc60008400000 */
[----:B------:R-:W-:Y:S02]  /*2380*/  FSEL R133, R133, -INF , !P1 ;  /* 0xff80000085857808 */ /* 0x000fe40004800000 */
[----:B0-----:R-:W-:Y:S02]  /*2390*/  FMNMX R53, R62, R149, !PT ;  /* 0x000000953e357209 */ /* 0x001fe40007800000 */
[----:B------:R-:W-:Y:S02]  /*23a0*/  ISETP.GT.U32.AND P1, PT, R56, R127, PT ;  /* 0x0000007f3800720c */ /* 0x000fe40003f24070 */
[----:B------:R-:W-:Y:S02]  /*23b0*/  FMNMX R56, R53, R120, !PT ;  /* 0x0000007835387209 */ /* 0x000fe40007800000 */
[----:B------:R-:W-:-:S04]  /*23c0*/  FMNMX R53, R141, R144, !PT ;  /* 0x000000908d357209 */ /* 0x000fc80007800000 */
[----:B------:R-:W-:Y:S01]  /*23d0*/  FMNMX R62, R140, R53, !PT ;  /* 0x000000358c3e7209 */ /* 0x000fe20007800000 */
[----:B------:R-:W-:Y:S01]  /*23e0*/  FMUL R24, R24, UR20 ;  /* 0x0000001418187c20 */ /* 0x000fe20008400000 */
[----:B------:R-:W-:Y:S02]  /*23f0*/  FMUL R58, R25, UR20 ;  /* 0x00000014193a7c20 */ /* 0x000fe40008400000 */
[----:B------:R-:W-:Y:S02]  /*2400*/  FMNMX R53, R63, R62, !PT ;  /* 0x0000003e3f357209 */ /* 0x000fe40007800000 */
[----:B------:R-:W-:Y:S02]  /*2410*/  FSEL R25, R24, -INF , !P0 ;  /* 0xff80000018197808 */ /* 0x000fe40004000000 */
[----:B------:R-:W-:Y:S02]  /*2420*/  FMNMX R62, R32, R53, !PT ;  /* 0x00000035203e7209 */ /* 0x000fe40007800000 */
[----:B------:R-:W-:Y:S01]  /*2430*/  FSEL R24, R58, -INF , !P6 ;  /* 0xff8000003a187808 */ /* 0x000fe20007000000 */
[----:B------:R-:W-:Y:S01]  /*2440*/  IMAD.WIDE R58, R123, 0x2, R104 ;  /* 0x000000027b3a7825 */ /* 0x000fe200078e0268 */
[----:B------:R-:W-:-:S03]  /*2450*/  FMNMX R53, R33, R62, !PT ;  /* 0x0000003e21357209 */ /* 0x000fc60007800000 */
[----:B------:R-:W-:Y:S01]  /*2460*/  FMUL R27, R27, UR20 ;  /* 0x000000141b1b7c20 */ /* 0x000fe20008400000 */
[----:B------:R-:W-:Y:S02]  /*2470*/  ISETP.GT.U32.AND P6, PT, R153, R127, PT ;  /* 0x0000007f9900720c */ /* 0x000fe40003fc4070 */
[----:B------:R-:W-:Y:S01]  /*2480*/  FMNMX R53, R36, R53, !PT ;  /* 0x0000003524357209 */ /* 0x000fe20007800000 */
[----:B------:R0:W2:Y:S01]  /*2490*/  LDG.E.U16 R153, desc[UR16][R58.64] ;  /* 0x000000103a997981 */ /* 0x0000a2000c1e1500 */
[----:B------:R-:W-:Y:S02]  /*24a0*/  FSEL R27, R27, -INF , !P2 ;  /* 0xff8000001b1b7808 */ /* 0x000fe40005000000 */
[----:B------:R-:W-:Y:S02]  /*24b0*/  FMNMX R53, R38, R53, !PT ;  /* 0x0000003526357209 */ /* 0x000fe40007800000 */
[----:B------:R-:W-:Y:S01]  /*24c0*/  ISETP.GT.U32.AND P2, PT, R154, R128, PT ;  /* 0x000000809a00720c */ /* 0x000fe20003f44070 */
[----:B0-----:R-:W-:Y:S01]  /*24d0*/  IMAD.WIDE R58, R123, 0x2, R18 ;  /* 0x000000027b3a7825 */ /* 0x001fe200078e0212 */
[----:B------:R-:W-:-:S02]  /*24e0*/  ISETP.GT.U32.AND.EX P3, PT, R142, RZ, PT, P3 ;  /* 0x000000ff8e00720c */ /* 0x000fc40003f64130 */
[----:B------:R-:W-:Y:S02]  /*24f0*/  ISETP.GT.U32.AND.EX P2, PT, R30, RZ, PT, P2 ;  /* 0x000000ff1e00720c */ /* 0x000fe40003f44120 */
[----:B------:R0:W3:Y:S01]  /*2500*/  LDG.E.U16 R142, desc[UR16][R58.64] ;  /* 0x000000103a8e7981 */ /* 0x0000e2000c1e1500 */
[----:B------:R-:W-:Y:S01]  /*2510*/  FADD R57, R57, -R56 ;  /* 0x8000003839397221 */ /* 0x000fe20000000000 */
[----:B------:R-:W-:Y:S02]  /*2520*/  FSEL R87, R87, -INF , !P2 ;  /* 0xff80000057577808 */ /* 0x000fe40005000000 */
[----:B------:R-:W-:Y:S02]  /*2530*/  ISETP.GT.U32.AND P2, PT, R154, R127, PT ;  /* 0x0000007f9a00720c */ /* 0x000fe40003f44070 */
[----:B0-----:R-:W-:Y:S01]  /*2540*/  FMNMX R58, R74, R53, !PT ;  /* 0x000000354a3a7209 */ /* 0x001fe20007800000 */
[----:B------:R-:W-:-:S03]  /*2550*/  IMAD.WIDE R154, R123, 0x2, R116 ;  /* 0x000000027b9a7825 */ /* 0x000fc600078e0274 */
[----:B------:R-:W-:Y:S01]  /*2560*/  FMNMX R53, R75, R58, !PT ;  /* 0x0000003a4b357209 */ /* 0x000fe20007800000 */
[--C-:B------:R-:W-:Y:S01]  /*2570*/  FADD R151, R151, -R56.reuse ;  /* 0x8000003897977221 */ /* 0x100fe20000000000 */
[----:B------:R-:W-:Y:S01]  /*2580*/  FMUL R59, R57, 1.4426950216293334961 ;  /* 0x3fb8aa3b393b7820 */ /* 0x000fe20000400000 */
[----:B------:R0:W4:Y:S01]  /*2590*/  LDG.E.U16 R154, desc[UR16][R154.64] ;  /* 0x000000109a9a7981 */ /* 0x000122000c1e1500 */
[----:B------:R-:W-:Y:S01]  /*25a0*/  FMNMX R58, R78, R53, !PT ;  /* 0x000000354e3a7209 */ /* 0x000fe20007800000 */
[----:B------:R-:W-:-:S03]  /*25b0*/  FADD R57, R29, -R56 ;  /* 0x800000381d397221 */ /* 0x000fc60000000000 */
[----:B------:R-:W-:Y:S01]  /*25c0*/  FMNMX R58, R77, R58, !PT ;  /* 0x0000003a4d3a7209 */ /* 0x000fe20007800000 */
[----:B------:R-:W-:-:S04]  /*25d0*/  IMAD.WIDE R158, R123, 0x2, R22 ;  /* 0x000000027b9e7825 */ /* 0x000fc800078e0216 */
[----:B0-----:R-:W-:Y:S01]  /*25e0*/  FMUL R155, R151, 1.4426950216293334961 ;  /* 0x3fb8aa3b979b7820 */ /* 0x001fe20000400000 */
[----:B------:R-:W-:Y:S01]  /*25f0*/  FMUL R151, R57, 1.4426950216293334961 ;  /* 0x3fb8aa3b39977820 */ /* 0x000fe20000400000 */
[----:B------:R-:W-:Y:S01]  /*2600*/  FMNMX R57, R45, R58, !PT ;  /* 0x0000003a2d397209 */ /* 0x000fe20007800000 */
[----:B------:R0:W-:Y:S01]  /*2610*/  MUFU.EX2 R29, R59 ;  /* 0x0000003b001d7308 */ /* 0x0001e20000000800 */
[----:B------:R-:W-:Y:S02]  /*2620*/  ISETP.GT.U32.AND P0, PT, R152, R127, PT ;  /* 0x0000007f9800720c */ /* 0x000fe40003f04070 */
[----:B------:R1:W5:Y:S01]  /*2630*/  LDG.E.U16 R152, desc[UR16][R158.64] ;  /* 0x000000109e987981 */ /* 0x000362000c1e1500 */
[----:B0-----:R-:W-:-:S04]  /*2640*/  FMNMX R59, R48, R57, !PT ;  /* 0x00000039303b7209 */ /* 0x001fc80007800000 */
[----:B-1----:R-:W-:-:S04]  /*2650*/  FMNMX R158, R28, R59, !PT ;  /* 0x0000003b1c9e7209 */ /* 0x002fc80007800000 */
[----:B------:R-:W-:-:S05]  /*2660*/  FMNMX R158, R133, R158, !PT ;  /* 0x0000009e859e7209 */ /* 0x000fca0007800000 */
[----:B------:R-:W0:Y:S01]  /*2670*/  SHFL.BFLY PT, R159, R158, 0x2, 0x1f ;  /* 0x0c401f009e9f7f89 */ /* 0x000e2200000e0000 */
[----:B------:R-:W-:-:S04]  /*2680*/  IMAD.WIDE R156, R123, 0x2, R20 ;  /* 0x000000027b9c7825 */ /* 0x000fc800078e0214 */
[--C-:B------:R-:W-:Y:S01]  /*2690*/  FADD R72, R72, -R56.reuse ;  /* 0x8000003848487221 */ /* 0x100fe20000000000 */
[--C-:B------:R-:W-:Y:S01]  /*26a0*/  FADD R70, R70, -R56.reuse ;  /* 0x8000003846467221 */ /* 0x100fe20000000000 */
[--C-:B------:R-:W-:Y:S01]  /*26b0*/  FADD R71, R71, -R56.reuse ;  /* 0x8000003847477221 */ /* 0x100fe20000000000 */
[--C-:B------:R-:W-:Y:S01]  /*26c0*/  FADD R65, R65, -R56.reuse ;  /* 0x8000003841417221 */ /* 0x100fe20000000000 */
[----:B------:R1:W5:Y:S01]  /*26d0*/  LDG.E.U16 R149, desc[UR16][R156.64] ;  /* 0x000000109c957981 */ /* 0x000362000c1e1500 */
[----:B------:R-:W-:Y:S01]  /*26e0*/  FMUL R62, R72, 1.4426950216293334961 ;  /* 0x3fb8aa3b483e7820 */ /* 0x000fe20000400000 */
[--C-:B------:R-:W-:Y:S01]  /*26f0*/  FADD R64, R64, -R56.reuse ;  /* 0x8000003840407221 */ /* 0x100fe20000000000 */
[----:B------:R-:W-:Y:S01]  /*2700*/  FMUL R58, R70, 1.4426950216293334961 ;  /* 0x3fb8aa3b463a7820 */ /* 0x000fe20000400000 */
[----:B------:R-:W-:Y:S01]  /*2710*/  FMUL R59, R71, 1.4426950216293334961 ;  /* 0x3fb8aa3b473b7820 */ /* 0x000fe20000400000 */
[--C-:B------:R-:W-:Y:S01]  /*2720*/  FADD R143, R143, -R56.reuse ;  /* 0x800000388f8f7221 */ /* 0x100fe20000000000 */
[----:B------:R-:W-:Y:S01]  /*2730*/  FADD R72, R146, -R56 ;  /* 0x8000003892487221 */ /* 0x000fe20000000000 */
[----:B------:R-:W-:Y:S01]  /*2740*/  FMUL R65, R65, 1.4426950216293334961 ;  /* 0x3fb8aa3b41417820 */ /* 0x000fe20000400000 */
[----:B------:R-:W-:-:S04]  /*2750*/  IMAD.WIDE R70, R123, 0x2, R14 ;  /* 0x000000027b467825 */ /* 0x000fc800078e020e */
[----:B------:R-:W-:Y:S01]  /*2760*/  FADD R145, R145, -R56 ;  /* 0x8000003891917221 */ /* 0x000fe20000000000 */
[----:B-1----:R-:W-:-:S04]  /*2770*/  IMAD.WIDE R156, R123, 0x2, R16 ;  /* 0x000000027b9c7825 */ /* 0x002fc800078e0210 */
[----:B------:R-:W-:Y:S01]  /*2780*/  FMUL R53, R64, 1.4426950216293334961 ;  /* 0x3fb8aa3b40357820 */ /* 0x000fe20000400000 */
[----:B------:R1:W-:Y:S01]  /*2790*/  MUFU.EX2 R57, R65 ;  /* 0x0000004100397308 */ /* 0x0003e20000000800 */
[----:B0-----:R-:W-:Y:S01]  /*27a0*/  FMNMX R146, R158, R159, !PT ;  /* 0x0000009f9e927209 */ /* 0x001fe20007800000 */
[----:B------:R-:W-:Y:S01]  /*27b0*/  IMAD.WIDE R158, R123, 0x2, R12 ;  /* 0x000000027b9e7825 */ /* 0x000fe200078e020c */
[----:B------:R0:W5:Y:S03]  /*27c0*/  LDG.E.U16 R156, desc[UR16][R156.64] ;  /* 0x000000109c9c7981 */ /* 0x000166000c1e1500 */
[----:B------:R-:W-:Y:S01]  /*27d0*/  FMUL R64, R143, 1.4426950216293334961 ;  /* 0x3fb8aa3b8f407820 */ /* 0x000fe20000400000 */
[----:B-1----:R-:W-:Y:S01]  /*27e0*/  FMUL R65, R145, 1.4426950216293334961 ;  /* 0x3fb8aa3b91417820 */ /* 0x002fe20000400000 */
[----:B------:R1:W5:Y:S04]  /*27f0*/  LDG.E.U16 R143, desc[UR16][R70.64] ;  /* 0x00000010468f7981 */ /* 0x000368000c1e1500 */
[----:B------:R1:W5:Y:S04]  /*2800*/  LDG.E.U16 R145, desc[UR16][R158.64] ;  /* 0x000000109e917981 */ /* 0x000368000c1e1500 */
[----:B0-----:R-:W0:Y:S01]  /*2810*/  SHFL.BFLY PT, R157, R146, 0x1, 0x1f ;  /* 0x0c201f00929d7f89 */ /* 0x001e2200000e0000 */
[--C-:B------:R-:W-:Y:S01]  /*2820*/  FADD R81, R81, -R56.reuse ;  /* 0x8000003851517221 */ /* 0x100fe20000000000 */
[----:B------:R-:W-:Y:S01]  /*2830*/  FMUL R160, R72, 1.4426950216293334961 ;  /* 0x3fb8aa3b48a07820 */ /* 0x000fe20000400000 */
[--C-:B------:R-:W-:Y:S01]  /*2840*/  FADD R82, R82, -R56.reuse ;  /* 0x8000003852527221 */ /* 0x100fe20000000000 */
[----:B------:R-:W-:Y:S01]  /*2850*/  FADD R83, R83, -R56 ;  /* 0x8000003853537221 */ /* 0x000fe20000000000 */
[----:B------:R-:W-:Y:S01]  /*2860*/  FMUL R72, R81, 1.4426950216293334961 ;  /* 0x3fb8aa3b51487820 */ /* 0x000fe20000400000 */
[----:B------:R-:W-:Y:S01]  /*2870*/  FMNMX R81, R25, R24, !PT ;  /* 0x0000001819517209 */ /* 0x000fe20007800000 */
[----:B------:R-:W-:Y:S01]  /*2880*/  FMUL R161, R82, 1.4426950216293334961 ;  /* 0x3fb8aa3b52a17820 */ /* 0x000fe20000400000 */
[----:B-1----:R1:W-:Y:S01]  /*2890*/  MUFU.EX2 R70, R160 ;  /* 0x000000a000467308 */ /* 0x0023e20000000800 */
[----:B------:R-:W-:Y:S01]  /*28a0*/  FADD R120, -R56, R120 ;  /* 0x0000007838787221 */ /* 0x000fe20000000100 */
[----:B------:R-:W-:Y:S01]  /*28b0*/  FMNMX R82, R86, R81, !PT ;  /* 0x0000005156527209 */ /* 0x000fe20007800000 */
[----:B------:R-:W-:Y:S01]  /*28c0*/  FMUL R50, R50, UR20 ;  /* 0x0000001432327c20 */ /* 0x000fe20008400000 */
[----:B------:R-:W-:Y:S01]  /*28d0*/  ISETP.GT.U32.AND.EX P5, PT, R73, RZ, PT, P5 ;  /* 0x000000ff4900720c */ /* 0x000fe20003fa4150 */
[----:B------:R-:W-:Y:S01]  /*28e0*/  BAR.SYNC.DEFER_BLOCKING 0x0 ;  /* 0x0000000000007b1d */ /* 0x000fe20000010000 */
[----:B-1----:R-:W-:Y:S01]  /*28f0*/  FMUL R160, R83, 1.4426950216293334961 ;  /* 0x3fb8aa3b53a07820 */ /* 0x002fe20000400000 */
[----:B------:R-:W-:-:S04]  /*2900*/  FMNMX R83, R31, R82, !PT ;  /* 0x000000521f537209 */ /* 0x000fc80007800000 */
[----:B------:R-:W-:Y:S02]  /*2910*/  FMNMX R82, R66, R83, !PT ;  /* 0x0000005342527209 */ /* 0x000fe40007800000 */
[----:B0-----:R-:W-:Y:S02]  /*2920*/  FMNMX R157, R146, R157, !PT ;  /* 0x0000009d929d7209 */ /* 0x001fe40007800000 */
[----:B------:R-:W-:Y:S01]  /*2930*/  FMNMX R83, R35, R82, !PT ;  /* 0x0000005223537209 */ /* 0x000fe20007800000 */
[----:B------:R-:W-:Y:S01]  /*2940*/  FMUL R159, R120, 1.4426950216293334961 ;  /* 0x3fb8aa3b789f7820 */ /* 0x000fe20000400000 */
[----:B------:R-:W-:Y:S02]  /*2950*/  FMNMX R82, R157, R124, !PT ;  /* 0x0000007c9d527209 */ /* 0x000fe40007800000 */
[----:B------:R-:W-:-:S03]  /*2960*/  FMNMX R120, R68, R83, !PT ;  /* 0x0000005344787209 */ /* 0x000fc60007800000 */
[----:B------:R-:W-:Y:S01]  /*2970*/  FADD R146, R141, -R82 ;  /* 0x800000528d927221 */ /* 0x000fe20000000000 */
[----:B------:R-:W-:-:S04]  /*2980*/  FMNMX R141, R39, R120, !PT ;  /* 0x00000078278d7209 */ /* 0x000fc80007800000 */
[----:B------:R-:W-:-:S04]  /*2990*/  FMNMX R141, R40, R141, !PT ;  /* 0x0000008d288d7209 */ /* 0x000fc80007800000 */
[----:B------:R-:W-:-:S04]  /*29a0*/  FMNMX R120, R76, R141, !PT ;  /* 0x0000008d4c787209 */ /* 0x000fc80007800000 */
[----:B------:R-:W-:Y:S01]  /*29b0*/  FMNMX R141, R79, R120, !PT ;  /* 0x000000784f8d7209 */ /* 0x000fe20007800000 */
[----:B------:R-:W-:-:S03]  /*29c0*/  FADD R140, R140, -R82 ;  /* 0x800000528c8c7221 */ /* 0x000fc60000000000 */
[----:B------:R-:W-:Y:S01]  /*29d0*/  FMNMX R120, R80, R141, !PT ;  /* 0x0000008d50787209 */ /* 0x000fe20007800000 */
[----:B------:R-:W-:Y:S01]  /*29e0*/  FMUL R157, R146, 1.4426950216293334961 ;  /* 0x3fb8aa3b929d7820 */ /* 0x000fe20000400000 */
[----:B------:R-:W-:Y:S02]  /*29f0*/  FMUL R146, R140, 1.4426950216293334961 ;  /* 0x3fb8aa3b8c927820 */ /* 0x000fe40000400000 */
[----:B------:R-:W-:Y:S01]  /*2a00*/  FMNMX R120, R147, R120, !PT ;  /* 0x0000007893787209 */ /* 0x000fe20007800000 */
[----:B------:R-:W-:-:S03]  /*2a10*/  FADD R140, R63, -R82 ;  /* 0x800000523f8c7221 */ /* 0x000fc60000000000 */
[----:B------:R-:W-:-:S04]  /*2a20*/  FMNMX R63, R49, R120, !PT ;  /* 0x00000078313f7209 */ /* 0x000fc80007800000 */
[----:B------:R-:W-:-:S04]  /*2a30*/  FMNMX R120, R52, R63, !PT ;  /* 0x0000003f34787209 */ /* 0x000fc80007800000 */
[----:B------:R-:W-:-:S05]  /*2a40*/  FMNMX R120, R87, R120, !PT ;  /* 0x0000007857787209 */ /* 0x000fca0007800000 */
[----:B------:R-:W0:Y:S01]  /*2a50*/  SHFL.BFLY PT, R141, R120, 0x2, 0x1f ;  /* 0x0c401f00788d7f89 */ /* 0x000e2200000e0000 */
[----:B------:R-:W-:-:S04]  /*2a60*/  FADD R36, R36, -R82 ;  /* 0x8000005224247221 */ /* 0x000fc80000000000 */
[----:B------:R-:W-:Y:S01]  /*2a70*/  FMUL R73, R36, 1.4426950216293334961 ;  /* 0x3fb8aa3b24497820 */ /* 0x000fe20000400000 */
[----:B------:R-:W-:Y:S01]  /*2a80*/  FADD R36, R74, -R82 ;  /* 0x800000524a247221 */ /* 0x000fe20000000000 */
[----:B------:R-:W-:-:S03]  /*2a90*/  ISETP.GT.U32.AND.EX P0, PT, R44, RZ, PT, P0 ;  /* 0x000000ff2c00720c */ /* 0x000fc60003f04100 */
[----:B------:R-:W-:Y:S01]  /*2aa0*/  FMUL R44, R36, 1.4426950216293334961 ;  /* 0x3fb8aa3b242c7820 */ /* 0x000fe20000400000 */
[--C-:B------:R-:W-:Y:S01]  /*2ab0*/  FADD R36, R75, -R82.reuse ;  /* 0x800000524b247221 */ /* 0x100fe20000000000 */
[----:B------:R-:W-:Y:S01]  /*2ac0*/  FADD R38, R38, -R82 ;  /* 0x8000005226267221 */ /* 0x000fe20000000000 */
[----:B------:R-:W-:Y:S02]  /*2ad0*/  ISETP.GT.U32.AND.EX P4, PT, R41, RZ, PT, P4 ;  /* 0x000000ff2900720c */ /* 0x000fe40003f84140 */
[----:B0-----:R-:W-:Y:S01]  /*2ae0*/  FMNMX R141, R120, R141, !PT ;  /* 0x0000008d788d7209 */ /* 0x001fe20007800000 */
[----:B------:R-:W-:-:S04]  /*2af0*/  FMUL R120, R36, 1.4426950216293334961 ;  /* 0x3fb8aa3b24787820 */ /* 0x000fc80000400000 */
[----:B------:R-:W0:Y:S01]  /*2b00*/  SHFL.BFLY PT, R36, R141, 0x1, 0x1f ;  /* 0x0c201f008d247f89 */ /* 0x000e2200000e0000 */
[----:B------:R-:W-:Y:S01]  /*2b10*/  FMUL R140, R140, 1.4426950216293334961 ;  /* 0x3fb8aa3b8c8c7820 */ /* 0x000fe20000400000 */
[----:B------:R-:W-:Y:S01]  /*2b20*/  FMUL R41, R38, 1.4426950216293334961 ;  /* 0x3fb8aa3b26297820 */ /* 0x000fe20000400000 */
[--C-:B------:R-:W-:Y:S01]  /*2b30*/  FADD R38, R78, -R82.reuse ;  /* 0x800000524e267221 */ /* 0x100fe20000000000 */
[----:B------:R-:W-:Y:S01]  /*2b40*/  ISETP.GT.U32.AND.EX P2, PT, R30, RZ, PT, P2 ;  /* 0x000000ff1e00720c */ /* 0x000fe20003f44120 */
[--C-:B------:R-:W-:Y:S01]  /*2b50*/  FADD R30, R28, -R82.reuse ;  /* 0x800000521c1e7221 */ /* 0x100fe20000000000 */
[--C-:B------:R-:W-:Y:S01]  /*2b60*/  FADD R63, R32, -R82.reuse ;  /* 0x80000052203f7221 */ /* 0x100fe20000000000 */
[----:B------:R-:W-:Y:S01]  /*2b70*/  FMNMX R28, R26, R27, !PT ;  /* 0x0000001b1a1c7209 */ /* 0x000fe20007800000 */
[----:B------:R1:W-:Y:S03]  /*2b80*/  MUFU.EX2 R32, R140 ;  /* 0x0000008c00207308 */ /* 0x0003e60000000800 */
[----:B------:R-:W-:Y:S01]  /*2b90*/  FMNMX R28, R85, R28, !PT ;  /* 0x0000001c551c7209 */ /* 0x000fe20007800000 */
[----:B-1----:R-:W-:Y:S01]  /*2ba0*/  FMUL R140, R38, 1.4426950216293334961 ;  /* 0x3fb8aa3b268c7820 */ /* 0x002fe20000400000 */
[----:B------:R-:W-:-:S03]  /*2bb0*/  FADD R38, R77, -R82 ;  /* 0x800000524d267221 */ /* 0x000fc60000000000 */
[----:B------:R1:W-:Y:S01]  /*2bc0*/  MUFU.EX2 R74, R41 ;  /* 0x00000029004a7308 */ /* 0x0003e20000000800 */
[--C-:B------:R-:W-:Y:S01]  /*2bd0*/  FADD R144, R144, -R82.reuse ;  /* 0x8000005290907221 */ /* 0x100fe20000000000 */
[----:B------:R-:W-:Y:S01]  /*2be0*/  FMUL R38, R38, 1.4426950216293334961 ;  /* 0x3fb8aa3b26267820 */ /* 0x000fe20000400000 */
[----:B------:R-:W-:Y:S02]  /*2bf0*/  ISETP.GT.U32.AND.EX P6, PT, R60, RZ, PT, P6 ;  /* 0x000000ff3c00720c */ /* 0x000fe40003fc4160 */
[----:B------:R-:W-:Y:S01]  /*2c00*/  FMUL R144, R144, 1.4426950216293334961 ;  /* 0x3fb8aa3b90907820 */ /* 0x000fe20000400000 */
[----:B-1----:R-:W-:Y:S02]  /*2c10*/  FMNMX R41, R61, R28, !PT ;  /* 0x0000001c3d297209 */ /* 0x002fe40007800000 */
[----:B------:R1:W-:Y:S01]  /*2c20*/  MUFU.EX2 R60, R38 ;  /* 0x00000026003c7308 */ /* 0x0003e20000000800 */
[----:B------:R-:W-:Y:S01]  /*2c30*/  FADD R45, R45, -R82 ;  /* 0x800000522d2d7221 */ /* 0x000fe20000000000 */
[----:B------:R-:W-:-:S02]  /*2c40*/  FMNMX R28, R34, R41, !PT ;  /* 0x00000029221c7209 */ /* 0x000fc40007800000 */
[----:B0-----:R-:W-:Y:S01]  /*2c50*/  FMNMX R36, R141, R36, !PT ;  /* 0x000000248d247209 */ /* 0x001fe20007800000 */
[----:B-1----:R-:W-:Y:S01]  /*2c60*/  FMUL R38, R30, 1.4426950216293334961 ;  /* 0x3fb8aa3b1e267820 */ /* 0x002fe20000400000 */
[----:B------:R-:W-:Y:S02]  /*2c70*/  FADD R30, R133, -R82 ;  /* 0x80000052851e7221 */ /* 0x000fe40000000000 */
[----:B------:R0:W-:Y:S01]  /*2c80*/  MUFU.EX2 R158, R144 ;  /* 0x00000090009e7308 */ /* 0x0001e20000000800 */
[----:B------:R-:W-:Y:S02]  /*2c90*/  ISETP.GT.U32.AND.EX P1, PT, R148, RZ, PT, P1 ;  /* 0x000000ff9400720c */ /* 0x000fe40003f24110 */
[----:B------:R-:W-:Y:S01]  /*2ca0*/  FMNMX R28, R67, R28, !PT ;  /* 0x0000001c431c7209 */ /* 0x000fe20007800000 */
[----:B------:R-:W-:Y:S01]  /*2cb0*/  FMUL R148, R30, 1.4426950216293334961 ;  /* 0x3fb8aa3b1e947820 */ /* 0x000fe20000400000 */
[----:B------:R-:W-:Y:S01]  /*2cc0*/  FMUL R45, R45, 1.4426950216293334961 ;  /* 0x3fb8aa3b2d2d7820 */ /* 0x000fe20000400000 */
[----:B------:R-:W-:Y:S01]  /*2cd0*/  FADD R30, -R82, R124 ;  /* 0x0000007c521e7221 */ /* 0x000fe20000000100 */
[----:B------:R-:W-:Y:S01]  /*2ce0*/  FMNMX R141, R36, R125, !PT ;  /* 0x0000007d248d7209 */ /* 0x000fe20007800000 */
[----:B0-----:R-:W-:Y:S01]  /*2cf0*/  FMUL R144, R63, 1.4426950216293334961 ;  /* 0x3fb8aa3b3f907820 */ /* 0x001fe20000400000 */
[----:B------:R-:W-:Y:S01]  /*2d00*/  FADD R63, R33, -R82 ;  /* 0x80000052213f7221 */ /* 0x000fe20000000000 */
[----:B------:R-:W-:Y:S01]  /*2d10*/  FMNMX R28, R69, R28, !PT ;  /* 0x0000001c451c7209 */ /* 0x000fe20007800000 */
[----:B------:R-:W-:Y:S01]  /*2d20*/  MUFU.EX2 R78, R120 ;  /* 0x00000078004e7308 */ /* 0x000fe20000000800 */
[----:B------:R-:W-:-:S07]  /*2d30*/  FMUL R41, R46, UR20 ;  /* 0x000000142e297c20 */ /* 0x000fce0008400000 */
[----:B------:R0:W-:Y:S08]  /*2d40*/  MUFU.EX2 R33, R144 ;  /* 0x0000009000217308 */ /* 0x0001f00000000800 */
[----:B------:R1:W-:Y:S01]  /*2d50*/  MUFU.EX2 R120, R45 ;  /* 0x0000002d00787308 */ /* 0x0003e20000000800 */
[----:B0-----:R-:W-:Y:S01]  /*2d60*/  FMUL R144, R30, 1.4426950216293334961 ;  /* 0x3fb8aa3b1e907820 */ /* 0x001fe20000400000 */
[----:B------:R-:W-:Y:S01]  /*2d70*/  FADD R30, R25, -R141 ;  /* 0x8000008d191e7221 */ /* 0x000fe20000000000 */
[----:B------:R-:W-:Y:S01]  /*2d80*/  FMNMX R25, R37, R28, !PT ;  /* 0x0000001c25197209 */ /* 0x000fe20007800000 */
[----:B-1----:R-:W-:-:S02]  /*2d90*/  FMUL R45, R43, UR20 ;  /* 0x000000142b2d7c20 */ /* 0x002fc40008400000 */
[----:B------:R-:W-:Y:S01]  /*2da0*/  FMUL R28, R30, 1.4426950216293334961 ;  /* 0x3fb8aa3b1e1c7820 */ /* 0x000fe20000400000 */
[----:B------:R-:W-:Y:S01]  /*2db0*/  FMNMX R30, R42, R25, !PT ;  /* 0x000000192a1e7209 */ /* 0x000fe20007800000 */
[----:B------:R0:W-:Y:S01]  /*2dc0*/  MUFU.EX2 R75, R44 ;  /* 0x0000002c004b7308 */ /* 0x0001e20000000800 */
[----:B------:R-:W-:Y:S01]  /*2dd0*/  FSEL R45, R45, -INF , !P3 ;  /* 0xff8000002d2d7808 */ /* 0x000fe20005800000 */
[----:B------:R-:W-:Y:S01]  /*2de0*/  FADD R48, R48, -R82 ;  /* 0x8000005230307221 */ /* 0x000fe20000000000 */
[----:B------:R-:W-:Y:S02]  /*2df0*/  FSEL R41, R41, -INF , !P5 ;  /* 0xff80000029297808 */ /* 0x000fe40006800000 */
[----:B------:R-:W-:Y:S01]  /*2e00*/  FMNMX R30, R45, R30, !PT ;  /* 0x0000001e2d1e7209 */ /* 0x000fe20007800000 */
[----:B0-----:R-:W-:Y:S01]  /*2e10*/  FMUL R44, R47, UR20 ;  /* 0x000000142f2c7c20 */ /* 0x001fe20008400000 */
[----:B------:R-:W-:Y:S01]  /*2e20*/  FMUL R48, R48, 1.4426950216293334961 ;  /* 0x3fb8aa3b30307820 */ /* 0x000fe20000400000 */
[----:B------:R-:W-:Y:S01]  /*2e30*/  FADD R24, R24, -R141 ;  /* 0x8000008d18187221 */ /* 0x000fe20000000000 */
[----:B------:R-:W-:Y:S01]  /*2e40*/  FMNMX R47, R41, R30, !PT ;  /* 0x0000001e292f7209 */ /* 0x000fe20007800000 */
[----:B------:R-:W-:Y:S01]  /*2e50*/  MUFU.EX2 R77, R140 ;  /* 0x0000008c004d7308 */ /* 0x000fe20000000800 */
[----:B------:R-:W-:Y:S01]  /*2e60*/  FSEL R44, R44, -INF , !P4 ;  /* 0xff8000002c2c7808 */ /* 0x000fe20006000000 */
[----:B------:R-:W-:-:S03]  /*2e70*/  FMUL R43, R51, UR20 ;  /* 0x00000014332b7c20 */ /* 0x000fc60008400000 */
[----:B------:R-:W-:-:S03]  /*2e80*/  FMNMX R47, R44, R47, !PT ;  /* 0x0000002f2c2f7209 */ /* 0x000fc60007800000 */
[----:B------:R0:W-:Y:S01]  /*2e90*/  MUFU.EX2 R140, R48 ;  /* 0x00000030008c7308 */ /* 0x0001e20000000800 */
[----:B------:R-:W-:Y:S01]  /*2ea0*/  FMUL R25, R54, UR20 ;  /* 0x0000001436197c20 */ /* 0x000fe20008400000 */
[----:B------:R-:W-:Y:S01]  /*2eb0*/  FSEL R43, R43, -INF , !P6 ;  /* 0xff8000002b2b7808 */ /* 0x000fe20007000000 */
[----:B0-----:R-:W-:Y:S01]  /*2ec0*/  FMUL R48, R24, 1.4426950216293334961 ;  /* 0x3fb8aa3b18307820 */ /* 0x001fe20000400000 */
[----:B------:R-:W-:-:S04]  /*2ed0*/  FSEL R24, R50, -INF , !P0 ;  /* 0xff80000032187808 */ /* 0x000fc80004000000 */
[----:B------:R0:W-:Y:S01]  /*2ee0*/  MUFU.EX2 R133, R38 ;  /* 0x0000002600857308 */ /* 0x0001e20000000800 */
[----:B------:R-:W-:Y:S02]  /*2ef0*/  FMNMX R36, R24, R47, !PT ;  /* 0x0000002f18247209 */ /* 0x000fe40007800000 */
[----:B------:R-:W-:Y:S02]  /*2f00*/  FSEL R25, R25, -INF , !P1 ;  /* 0xff80000019197808 */ /* 0x000fe40004800000 */
[----:B------:R-:W-:Y:S01]  /*2f10*/  FMNMX R36, R43, R36, !PT ;  /* 0x000000242b247209 */ /* 0x000fe20007800000 */
[----:B0-----:R-:W-:Y:S01]  /*2f20*/  FMUL R38, R55, UR20 ;  /* 0x0000001437267c20 */ /* 0x001fe20008400000 */
[----:B------:R-:W-:Y:S02]  /*2f30*/  FADD R46, R31, -R141 ;  /* 0x8000008d1f2e7221 */ /* 0x000fe40000000000 */
[----:B------:R-:W-:Y:S01]  /*2f40*/  FMNMX R47, R25, R36, !PT ;  /* 0x00000024192f7209 */ /* 0x000fe20007800000 */
[----:B------:R0:W-:Y:S01]  /*2f50*/  MUFU.EX2 R30, R48 ;  /* 0x00000030001e7308 */ /* 0x0001e20000000800 */
[----:B------:R-:W-:Y:S01]  /*2f60*/  FSEL R38, R38, -INF , !P2 ;  /* 0xff80000026267808 */ /* 0x000fe20005000000 */
[----:B0-----:R-:W-:-:S03]  /*2f70*/  FMUL R48, R46, 1.4426950216293334961 ;  /* 0x3fb8aa3b2e307820 */ /* 0x001fc60000400000 */
[----:B------:R-:W-:Y:S01]  /*2f80*/  FMNMX R46, R38, R47, !PT ;  /* 0x0000002f262e7209 */ /* 0x000fe20007800000 */
[----:B------:R-:W-:-:S04]  /*2f90*/  FADD R47, R35, -R141 ;  /* 0x8000008d232f7221 */ /* 0x000fc80000000000 */
[----:B------:R-:W0:Y:S01]  /*2fa0*/  SHFL.BFLY PT, R35, R46, 0x2, 0x1f ;  /* 0x0c401f002e237f89 */ /* 0x000e2200000e0000 */
[--C-:B------:R-:W-:Y:S01]  /*2fb0*/  FADD R39, R39, -R141.reuse ;  /* 0x8000008d27277221 */ /* 0x100fe20000000000 */
[----:B------:R1:W-:Y:S01]  /*2fc0*/  MUFU.EX2 R124, R148 ;  /* 0x00000094007c7308 */ /* 0x0003e20000000800 */
[----:B------:R-:W-:Y:S01]  /*2fd0*/  FADD R86, R86, -R141 ;  /* 0x8000008d56567221 */ /* 0x000fe20000000000 */
[----:B------:R-:W-:Y:S01]  /*2fe0*/  FMUL R50, R47, 1.4426950216293334961 ;  /* 0x3fb8aa3b2f327820 */ /* 0x000fe20000400000 */
[----:B0-----:R-:W-:-:S05]  /*2ff0*/  FMNMX R46, R46, R35, !PT ;  /* 0x000000232e2e7209 */ /* 0x001fca0007800000 */
[----:B------:R-:W0:Y:S01]  /*3000*/  SHFL.BFLY PT, R35, R46, 0x1, 0x1f ;  /* 0x0c201f002e237f89 */ /* 0x000e2200000e0000 */
[----:B-1----:R-:W-:Y:S01]  /*3010*/  FMUL R148, R39, 1.4426950216293334961 ;  /* 0x3fb8aa3b27947820 */ /* 0x002fe20000400000 */
[--C-:B------:R-:W-:Y:S01]  /*3020*/  FADD R47, R68, -R141.reuse ;  /* 0x8000008d442f7221 */ /* 0x100fe20000000000 */
[--C-:B------:R-:W-:Y:S01]  /*3030*/  FADD R39, R76, -R141.reuse ;  /* 0x8000008d4c277221 */ /* 0x100fe20000000000 */
[----:B------:R-:W-:Y:S01]  /*3040*/  FMUL R86, R86, 1.4426950216293334961 ;  /* 0x3fb8aa3b56567820 */ /* 0x000fe20000400000 */
[----:B------:R1:W-:Y:S01]  /*3050*/  MUFU.EX2 R36, R48 ;  /* 0x0000003000247308 */ /* 0x0003e20000000800 */
[----:B------:R-:W-:Y:S01]  /*3060*/  FMUL R47, R47, 1.4426950216293334961 ;  /* 0x3fb8aa3b2f2f7820 */ /* 0x000fe20000400000 */
[----:B------:R-:W-:Y:S01]  /*3070*/  FADD R150, R150, -R56 ;  /* 0x8000003896967221 */ /* 0x000fe20000000000 */
[----:B-1----:R-:W-:Y:S01]  /*3080*/  FMUL R48, R39, 1.4426950216293334961 ;  /* 0x3fb8aa3b27307820 */ /* 0x002fe20000400000 */
[----:B------:R-:W-:-:S04]  /*3090*/  FADD R39, R79, -R141 ;  /* 0x8000008d4f277221 */ /* 0x000fc80000000000 */
[----:B------:R-:W-:Y:S01]  /*30a0*/  MUFU.EX2 R31, R86 ;  /* 0x00000056001f7308 */ /* 0x000fe20000000800 */
[----:B------:R-:W-:-:S07]  /*30b0*/  FMUL R150, R150, 1.4426950216293334961 ;  /* 0x3fb8aa3b96967820 */ /* 0x000fce0000400000 */
[----:B------:R1:W-:Y:S01]  /*30c0*/  MUFU.EX2 R86, R47 ;  /* 0x0000002f00567308 */ /* 0x0003e20000000800 */
[----:B0-----:R-:W-:Y:S01]  /*30d0*/  FMNMX R35, R46, R35, !PT ;  /* 0x000000232e237209 */ /* 0x001fe20007800000 */
[----:B-1----:R-:W-:Y:S01]  /*30e0*/  FMUL R47, R39, 1.4426950216293334961 ;  /* 0x3fb8aa3b272f7820 */ /* 0x002fe20000400000 */
[----:B------:R-:W-:-:S05]  /*30f0*/  FADD R39, R80, -R141 ;  /* 0x8000008d50277221 */ /* 0x000fca0000000000 */
[----:B------:R0:W-:Y:S01]  /*3100*/  MUFU.EX2 R71, R161 ;  /* 0x000000a100477308 */ /* 0x0001e20000000800 */
[----:B----4-:R1:W-:Y:S07]  /*3110*/  STS.U16 [R7+UR13+0x1000], R154 ;  /* 0x0010009a07007988 */ /* 0x0103ee000800040d */
[----:B------:R4:W-:Y:S01]  /*3120*/  MUFU.EX2 R68, R50 ;  /* 0x0000003200447308 */ /* 0x0009e20000000800 */
[----:B0-----:R-:W-:Y:S01]  /*3130*/  FMNMX R161, R35, R126, !PT ;  /* 0x0000007e23a17209 */ /* 0x001fe20007800000 */
[----:B------:R-:W-:Y:S01]  /*3140*/  FADD R35, -R141, R125 ;  /* 0x0000007d8d237221 */ /* 0x000fe20000000100 */
[----:B---3--:R0:W-:Y:S03]  /*3150*/  STS.U16 [R7+UR13+0x1400], R142 ;  /* 0x0014008e07007988 */ /* 0x0081e6000800040d */
[----:B------:R-:W-:-:S02]  /*3160*/  FADD R26, R26, -R161 ;  /* 0x800000a11a1a7221 */ /* 0x000fc40000000000 */
[----:B------:R-:W-:Y:S01]  /*3170*/  MUFU.EX2 R150, R150 ;  /* 0x0000009600967308 */ /* 0x000fe20000000800 */
[----:B----4-:R-:W-:Y:S01]  /*3180*/  FMUL R50, R39, 1.4426950216293334961 ;  /* 0x3fb8aa3b27327820 */ /* 0x010fe20000400000 */
[----:B------:R-:W-:Y:S01]  /*3190*/  FADD R39, R147, -R141 ;  /* 0x8000008d93277221 */ /* 0x000fe20000000000 */
[----:B--2---:R-:W-:Y:S05]  /*31a0*/  STS.U16 [R130+UR13+0x1100], R153 ;  /* 0x0011009982007988 */ /* 0x004fea000800040d */
[----:B------:R-:W2:Y:S01]  /*31b0*/  MUFU.EX2 R155, R155 ;  /* 0x0000009b009b7308 */ /* 0x000ea20000000800 */
[----:B-----5:R-:W-:Y:S01]  /*31c0*/  STS.U16 [R130+UR13+0x1500], R156 ;  /* 0x0015009c82007988 */ /* 0x020fe2000800040d */
[----:B------:R-:W-:Y:S01]  /*31d0*/  FMUL R162, R35, 1.4426950216293334961 ;  /* 0x3fb8aa3b23a27820 */ /* 0x000fe20000400000 */
[----:B------:R-:W-:-:S02]  /*31e0*/  FMUL R35, R26, 1.4426950216293334961 ;  /* 0x3fb8aa3b1a237820 */ /* 0x000fc40000400000 */
[----:B------:R-:W-:Y:S03]  /*31f0*/  STS.U16 [R131+UR13+0x1200], R152 ;  /* 0x0012009883007988 */ /* 0x000fe6000800040d */
[----:B------:R3:W-:Y:S01]  /*3200*/  MUFU.EX2 R83, R159 ;  /* 0x0000009f00537308 */ /* 0x0007e20000000800 */
[----:B------:R4:W-:Y:S01]  /*3210*/  STS.U16 [R131+UR13+0x1600], R143 ;  /* 0x0016008f83007988 */ /* 0x0009e2000800040d */
[--C-:B------:R-:W-:Y:S01]  /*3220*/  FADD R26, R34, -R161.reuse ;  /* 0x800000a1221a7221 */ /* 0x100fe20000000000 */
[----:B------:R-:W-:Y:S02]  /*3230*/  FADD R42, R42, -R161 ;  /* 0x800000a12a2a7221 */ /* 0x000fe40000000000 */
[----:B------:R-:W-:Y:S03]  /*3240*/  STS.U16 [R132+UR13+0x1300], R149 ;  /* 0x0013009584007988 */ /* 0x000fe6000800040d */
[----:B------:R-:W5:Y:S01]  /*3250*/  MUFU.EX2 R151, R151 ;  /* 0x0000009700977308 */ /* 0x000f620000000800 */
[----:B---3--:R-:W-:Y:S01]  /*3260*/  FMUL R159, R39, 1.4426950216293334961 ;  /* 0x3fb8aa3b279f7820 */ /* 0x008fe20000400000 */
[----:B------:R-:W-:Y:S01]  /*3270*/  FADD R39, R87, -R141 ;  /* 0x8000008d57277221 */ /* 0x000fe20000000000 */
[----:B------:R3:W-:Y:S01]  /*3280*/  STS.U16 [R132+UR13+0x1700], R145 ;  /* 0x0017009184007988 */ /* 0x0007e2000800040d */
[--C-:B------:R-:W-:Y:S01]  /*3290*/  FADD R61, R61, -R161.reuse ;  /* 0x800000a13d3d7221 */ /* 0x100fe20000000000 */
[----:B------:R1:W-:Y:S06]  /*32a0*/  MEMBAR.ALL.CTA ;  /* 0x0000000000007992 */ /* 0x0003ec0000008000 */
[----:B-1----:R-:W1:Y:S01]  /*32b0*/  FENCE.VIEW.ASYNC.S ;  /* 0x00000000000073c6 */ /* 0x002e620000000000 */
[----:B------:R-:W-:Y:S01]  /*32c0*/  FMUL R46, R39, 1.4426950216293334961 ;  /* 0x3fb8aa3b272e7820 */ /* 0x000fe20000400000 */
[----:B------:R-:W-:Y:S01]  /*32d0*/  FMUL R26, R26, 1.4426950216293334961 ;  /* 0x3fb8aa3b1a1a7820 */ /* 0x000fe20000400000 */
[----:B------:R-:W-:Y:S01]  /*32e0*/  FADD R37, R37, -R161 ;  /* 0x800000a125257221 */ /* 0x000fe20000000000 */
[----:B------:R-:W-:Y:S01]  /*32f0*/  FMUL R42, R42, 1.4426950216293334961 ;  /* 0x3fb8aa3b2a2a7820 */ /* 0x000fe20000400000 */
[----:B------:R0:W-:Y:S01]  /*3300*/  MUFU.EX2 R125, R46 ;  /* 0x0000002e007d7308 */ /* 0x0001e20000000800 */
[----:B------:R-:W-:Y:S01]  /*3310*/  FADD R40, R40, -R141 ;  /* 0x8000008d28287221 */ /* 0x000fe20000000000 */
[----:B------:R-:W-:Y:S01]  /*3320*/  FMUL R37, R37, 1.4426950216293334961 ;  /* 0x3fb8aa3b25257820 */ /* 0x000fe20000400000 */
[----:B------:R-:W-:-:S05]  /*3330*/  FADD R27, R27, -R161 ;  /* 0x800000a11b1b7221 */ /* 0x000fca0000000000 */
[----:B------:R-:W4:Y:S01]  /*3340*/  MUFU.EX2 R157, R157 ;  /* 0x0000009d009d7308 */ /* 0x000f220000000800 */
[----:B0-----:R-:W-:Y:S01]  /*3350*/  FMUL R46, R61, 1.4426950216293334961 ;  /* 0x3fb8aa3b3d2e7820 */ /* 0x001fe20000400000 */
[----:B------:R-:W-:Y:S01]  /*3360*/  FMUL R40, R40, 1.4426950216293334961 ;  /* 0x3fb8aa3b28287820 */ /* 0x000fe20000400000 */
[----:B------:R-:W-:-:S05]  /*3370*/  FADD R85, R85, -R161 ;  /* 0x800000a155557221 */ /* 0x000fca0000000000 */
[----:B------:R0:W-:Y:S01]  /*3380*/  MUFU.EX2 R61, R26 ;  /* 0x0000001a003d7308 */ /* 0x0001e20000000800 */
[----:B------:R-:W-:Y:S01]  /*3390*/  FMUL R27, R27, 1.4426950216293334961 ;  /* 0x3fb8aa3b1b1b7820 */ /* 0x000fe20000400000 */
[----:B------:R-:W-:-:S06]  /*33a0*/  FADD R41, R41, -R161 ;  /* 0x800000a129297221 */ /* 0x000fcc0000000000 */
[----:B------:R2:W-:Y:S01]  /*33b0*/  MUFU.EX2 R164, R42 ;  /* 0x0000002a00a47308 */ /* 0x0005e20000000800 */
[----:B0-----:R-:W-:Y:S01]  /*33c0*/  FADD R26, R25, -R161 ;  /* 0x800000a1191a7221 */ /* 0x001fe20000000000 */
[----:B------:R-:W-:-:S06]  /*33d0*/  FMUL R39, R85, 1.4426950216293334961 ;  /* 0x3fb8aa3b55277820 */ /* 0x000fcc0000400000 */
[----:B------:R-:W0:Y:S01]  /*33e0*/  MUFU.EX2 R146, R146 ;  /* 0x0000009200927308 */ /* 0x000e220000000800 */
[----:B--2---:R-:W-:Y:S01]  /*33f0*/  FADD R42, R150, R155 ;  /* 0x0000009b962a7221 */ /* 0x004fe20000000000 */
[----:B------:R-:W-:-:S03]  /*3400*/  FADD R84, R84, -R56 ;  /* 0x8000003854547221 */ /* 0x000fc60000000000 */
[----:B------:R-:W-:-:S03]  /*3410*/  FADD R42, R29, R42 ;  /* 0x0000002a1d2a7221 */ /* 0x000fc60000000000 */
[----:B------:R2:W-:Y:S01]  /*3420*/  MUFU.EX2 R165, R37 ;  /* 0x0000002500a57308 */ /* 0x0005e20000000800 */
[----:B------:R-:W-:Y:S01]  /*3430*/  FADD R66, R66, -R141 ;  /* 0x8000008d42427221 */ /* 0x000fe20000000000 */
[--C-:B------:R-:W-:Y:S01]  /*3440*/  FADD R67, R67, -R161.reuse ;  /* 0x800000a143437221 */ /* 0x100fe20000000000 */
[----:B------:R-:W-:Y:S01]  /*3450*/  FADD R69, R69, -R161 ;  /* 0x800000a145457221 */ /* 0x000fe20000000000 */
[C---:B-----5:R-:W-:Y:S01]  /*3460*/  FADD R42, R151.reuse, R42 ;  /* 0x0000002a972a7221 */ /* 0x060fe20000000000 */
[----:B--2---:R-:W-:Y:S01]  /*3470*/  FMUL R37, R26, 1.4426950216293334961 ;  /* 0x3fb8aa3b1a257820 */ /* 0x004fe20000400000 */
[----:B------:R-:W-:Y:S01]  /*3480*/  F2FP.BF16.F32.PACK_AB R26, R151, R29 ;  /* 0x0000001d971a723e */ /* 0x000fe200000010ff */
[----:B------:R-:W-:Y:S01]  /*3490*/  FADD R29, -R161, R126 ;  /* 0x0000007ea11d7221 */ /* 0x000fe20000000100 */
[----:B------:R-:W2:Y:S01]  /*34a0*/  MUFU.EX2 R28, R28 ;  /* 0x0000001c001c7308 */ /* 0x000ea20000000800 */
[--C-:B------:R-:W-:Y:S01]  /*34b0*/  FADD R49, R49, -R141.reuse ;  /* 0x8000008d31317221 */ /* 0x100fe20000000000 */
[----:B------:R-:W-:Y:S01]  /*34c0*/  FADD R52, R52, -R141 ;  /* 0x8000008d34347221 */ /* 0x000fe20000000000 */
[--C-:B------:R-:W-:Y:S01]  /*34d0*/  FADD R45, R45, -R161.reuse ;  /* 0x800000a12d2d7221 */ /* 0x100fe20000000000 */
[----:B------:R-:W-:Y:S01]  /*34e0*/  FMUL R41, R41, 1.4426950216293334961 ;  /* 0x3fb8aa3b29297820 */ /* 0x000fe20000400000 */
[--C-:B------:R-:W-:Y:S01]  /*34f0*/  FADD R44, R44, -R161.reuse ;  /* 0x800000a12c2c7221 */ /* 0x100fe20000000000 */
[----:B------:R-:W-:-:S02]  /*3500*/  FADD R24, R24, -R161 ;  /* 0x800000a118187221 */ /* 0x000fc40000000000 */
[----:B------:R-:W-:Y:S01]  /*3510*/  MUFU.EX2 R76, R40 ;  /* 0x00000028004c7308 */ /* 0x000fe20000000800 */
[--C-:B------:R-:W-:Y:S01]  /*3520*/  FADD R43, R43, -R161.reuse ;  /* 0x800000a12b2b7221 */ /* 0x100fe20000000000 */
[----:B------:R-:W-:Y:S01]  /*3530*/  FADD R38, R38, -R161 ;  /* 0x800000a126267221 */ /* 0x000fe20000000000 */
[----:B------:R-:W-:Y:S01]  /*3540*/  FMUL R151, R29, 1.4426950216293334961 ;  /* 0x3fb8aa3b1d977820 */ /* 0x000fe20000400000 */
[----:B------:R-:W-:Y:S01]  /*3550*/  FMUL R84, R84, 1.4426950216293334961 ;  /* 0x3fb8aa3b54547820 */ /* 0x000fe20000400000 */
[----:B------:R-:W-:-:S03]  /*3560*/  FMUL R63, R63, 1.4426950216293334961 ;  /* 0x3fb8aa3b3f3f7820 */ /* 0x000fc60000400000 */
[----:B------:R-:W-:Y:S01]  /*3570*/  MUFU.EX2 R35, R35 ;  /* 0x0000002300237308 */ /* 0x000fe20000000800 */
[----:B------:R-:W-:Y:S01]  /*3580*/  FMUL R66, R66, 1.4426950216293334961 ;  /* 0x3fb8aa3b42427820 */ /* 0x000fe20000400000 */
[----:B------:R-:W-:Y:S01]  /*3590*/  FMUL R67, R67, 1.4426950216293334961 ;  /* 0x3fb8aa3b43437820 */ /* 0x000fe20000400000 */
[----:B------:R-:W-:-:S05]  /*35a0*/  FMUL R69, R69, 1.4426950216293334961 ;  /* 0x3fb8aa3b45457820 */ /* 0x000fca0000400000 */
[----:B------:R5:W1:Y:S01]  /*35b0*/  MUFU.EX2 R40, R27 ;  /* 0x0000001b00287308 */ /* 0x000a620000000800 */
[----:B------:R-:W-:Y:S01]  /*35c0*/  FMUL R49, R49, 1.4426950216293334961 ;  /* 0x3fb8aa3b31317820 */ /* 0x000fe20000400000 */
[----:B------:R-:W-:Y:S01]  /*35d0*/  FMUL R52, R52, 1.4426950216293334961 ;  /* 0x3fb8aa3b34347820 */ /* 0x000fe20000400000 */
[----:B------:R-:W-:Y:S01]  /*35e0*/  FMUL R45, R45, 1.4426950216293334961 ;  /* 0x3fb8aa3b2d2d7820 */ /* 0x000fe20000400000 */
[----:B------:R-:W-:Y:S01]  /*35f0*/  FMUL R44, R44, 1.4426950216293334961 ;  /* 0x3fb8aa3b2c2c7820 */ /* 0x000fe20000400000 */
[----:B------:R-:W-:Y:S01]  /*3600*/  FMUL R43, R43, 1.4426950216293334961 ;  /* 0x3fb8aa3b2b2b7820 */ /* 0x000fe20000400000 */
[----:B------:R-:W-:Y:S02]  /*3610*/  FMUL R38, R38, 1.4426950216293334961 ;  /* 0x3fb8aa3b26267820 */ /* 0x000fe40000400000 */
[----:B------:R-:W1:Y:S01]  /*3620*/  MUFU.EX2 R39, R39 ;  /* 0x0000002700277308 */ /* 0x000e620000000800 */
[----:B-----5:R-:W-:-:S07]  /*3630*/  FMUL R27, R24, 1.4426950216293334961 ;  /* 0x3fb8aa3b181b7820 */ /* 0x020fce0000400000 */
[----:B------:R4:W-:Y:S08]  /*3640*/  MUFU.EX2 R85, R41 ;  /* 0x0000002900557308 */ /* 0x0009f00000000800 */
[----:B------:R-:W5:Y:S01]  /*3650*/  MUFU.EX2 R144, R144 ;  /* 0x0000009000907308 */ /* 0x000f620000000800 */
[----:B----4-:R-:W-:-:S04]  /*3660*/  FADD R41, R157, R158 ;  /* 0x0000009e9d297221 */ /* 0x010fc80000000000 */
[----:B0-----:R-:W-:-:S03]  /*3670*/  FADD R41, R146, R41 ;  /* 0x0000002992297221 */ /* 0x001fc60000000000 */
[----:B------:R-:W0:Y:S08]  /*3680*/  MUFU.EX2 R162, R162 ;  /* 0x000000a200a27308 */ /* 0x000e300000000800 */
[----:B------:R-:W4:Y:S08]  /*3690*/  MUFU.EX2 R151, R151 ;  /* 0x0000009700977308 */ /* 0x000f300000000800 */
[----:B------:R-:W-:Y:S08]  /*36a0*/  MUFU.EX2 R53, R53 ;  /* 0x0000003500357308 */ /* 0x000ff00000000800 */
[----:B------:R-:W-:Y:S08]  /*36b0*/  MUFU.EX2 R81, R160 ;  /* 0x000000a000517308 */ /* 0x000ff00000000800 */
[----:B------:R-:W4:Y:S08]  /*36c0*/  MUFU.EX2 R34, R46 ;  /* 0x0000002e00227308 */ /* 0x000f300000000800 */
[----:B------:R-:W-:Y:S08]  /*36d0*/  MUFU.EX2 R58, R58 ;  /* 0x0000003a003a7308 */ /* 0x000ff00000000800 */
[----:B------:R-:W-:Y:S08]  /*36e0*/  MUFU.EX2 R59, R59 ;  /* 0x0000003b003b7308 */ /* 0x000ff00000000800 */
[----:B------:R-:W-:Y:S08]  /*36f0*/  MUFU.EX2 R62, R62 ;  /* 0x0000003e003e7308 */ /* 0x000ff00000000800 */
[----:B------:R-:W-:Y:S08]  /*3700*/  MUFU.EX2 R64, R64 ;  /* 0x0000004000407308 */ /* 0x000ff00000000800 */
[----:B------:R-:W-:Y:S08]  /*3710*/  MUFU.EX2 R65, R65 ;  /* 0x0000004100417308 */ /* 0x000ff00000000800 */
[----:B------:R-:W-:Y:S08]  /*3720*/  MUFU.EX2 R72, R72 ;  /* 0x0000004800487308 */ /* 0x000ff00000000800 */
[----:B------:R-:W-:Y:S08]  /*3730*/  MUFU.EX2 R84, R84 ;  /* 0x0000005400547308 */ /* 0x000ff00000000800 */
[----:B------:R-:W4:Y:S08]  /*3740*/  MUFU.EX2 R63, R63 ;  /* 0x0000003f003f7308 */ /* 0x000f300000000800 */
[----:B------:R-:W4:Y:S08]  /*3750*/  MUFU.EX2 R73, R73 ;  /* 0x0000004900497308 */ /* 0x000f300000000800 */
        /* <DEDUP_REMOVED lines=11> */
[----:B------:R3:W4:Y:S08]  /*3810*/  MUFU.EX2 R154, R44 ;  /* 0x0000002c009a7308 */ /* 0x0007300000000800 */
[----:B------:R2:W-:Y:S01]  /*3820*/  MUFU.EX2 R142, R27 ;  /* 0x0000001b008e7308 */ /* 0x0005e20000000800 */
[----:B---3--:R-:W-:-:S07]  /*3830*/  FADD R44, R32, R41 ;  /* 0x00000029202c7221 */ /* 0x008fce0000000000 */
[----:B------:R-:W3:Y:S01]  /*3840*/  MUFU.EX2 R143, R43 ;  /* 0x0000002b008f7308 */ /* 0x000ee20000000800 */
[----:B--2---:R-:W-:Y:S01]  /*3850*/  F2FP.BF16.F32.PACK_AB R27, R32, R146 ;  /* 0x00000092201b723e */ /* 0x004fe200000010ff */
[----:B------:R-:W-:-:S06]  /*3860*/  FADD R32, R28, R30 ;  /* 0x0000001e1c207221 */ /* 0x000fcc0000000000 */
[----:B------:R2:W-:Y:S01]  /*3870*/  MUFU.EX2 R145, R37 ;  /* 0x0000002500917308 */ /* 0x0005e20000000800 */
[----:B------:R-:W-:-:S07]  /*3880*/  F2FP.BF16.F32.PACK_AB R28, R30, R28 ;  /* 0x0000001c1e1c723e */ /* 0x000fce00000010ff */
[----:B------:R3:W3:Y:S01]  /*3890*/  MUFU.EX2 R126, R38 ;  /* 0x00000026007e7308 */ /* 0x0006e20000000800 */
[----:B-1----:R-:W-:Y:S01]  /*38a0*/  FADD R30, R35, R40 ;  /* 0x00000028231e7221 */ /* 0x002fe20000000000 */
[----:B------:R-:W-:-:S03]  /*38b0*/  FADD R149, R31, R32 ;  /* 0x000000201f957221 */ /* 0x000fc60000000000 */
[----:B------:R-:W-:Y:S01]  /*38c0*/  FADD R41, R39, R30 ;  /* 0x0000001e27297221 */ /* 0x000fe20000000000 */
[----:B------:R-:W-:Y:S01]  /*38d0*/  F2FP.BF16.F32.PACK_AB R24, R155, R150 ;  /* 0x000000969b18723e */ /* 0x000fe200000010ff */
[----:B------:R-:W-:Y:S01]  /*38e0*/  FMUL R96, R96, R83 ;  /* 0x0000005360607220 */ /* 0x000fe20000400000 */
[----:B------:R-:W-:Y:S01]  /*38f0*/  F2FP.BF16.F32.PACK_AB R30, R36, R31 ;  /* 0x0000001f241e723e */ /* 0x000fe200000010ff */
[-C--:B------:R-:W-:Y:S01]  /*3900*/  FMUL R97, R97, R83.reuse ;  /* 0x0000005361617220 */ /* 0x080fe20000400000 */
[-C--:B------:R-:W-:Y:S01]  /*3910*/  FMUL R100, R100, R83.reuse ;  /* 0x0000005364647220 */ /* 0x080fe20000400000 */
[----:B------:R-:W-:Y:S01]  /*3920*/  FMUL R101, R101, R83 ;  /* 0x0000005365657220 */ /* 0x000fe20000400000 */
[-C--:B-----5:R-:W-:Y:S01]  /*3930*/  FMUL R98, R98, R144.reuse ;  /* 0x0000009062627220 */ /* 0x0a0fe20000400000 */
[-C--:B------:R-:W-:Y:S01]  /*3940*/  FMUL R99, R99, R144.reuse ;  /* 0x0000009063637220 */ /* 0x080fe20000400000 */
[-C--:B------:R-:W-:Y:S01]  /*3950*/  FMUL R102, R102, R144.reuse ;  /* 0x0000009066667220 */ /* 0x080fe20000400000 */
[----:B------:R-:W-:Y:S01]  /*3960*/  FMUL R103, R103, R144 ;  /* 0x0000009067677220 */ /* 0x000fe20000400000 */
[-C--:B0-----:R-:W-:Y:S01]  /*3970*/  FMUL R88, R88, R162.reuse ;  /* 0x000000a258587220 */ /* 0x081fe20000400000 */
[-C--:B------:R-:W-:Y:S01]  /*3980*/  FMUL R89, R89, R162.reuse ;  /* 0x000000a259597220 */ /* 0x080fe20000400000 */
[-C--:B------:R-:W-:Y:S01]  /*3990*/  FMUL R92, R92, R162.reuse ;  /* 0x000000a25c5c7220 */ /* 0x080fe20000400000 */
[----:B------:R-:W-:Y:S01]  /*39a0*/  FMUL R93, R93, R162 ;  /* 0x000000a25d5d7220 */ /* 0x000fe20000400000 */
[-C--:B----4-:R-:W-:Y:S01]  /*39b0*/  FMUL R90, R90, R151.reuse ;  /* 0x000000975a5a7220 */ /* 0x090fe20000400000 */
[-C--:B------:R-:W-:Y:S01]  /*39c0*/  FMUL R91, R91, R151.reuse ;  /* 0x000000975b5b7220 */ /* 0x080fe20000400000 */
[-C--:B------:R-:W-:Y:S01]  /*39d0*/  FMUL R94, R94, R151.reuse ;  /* 0x000000975e5e7220 */ /* 0x080fe20000400000 */
[----:B------:R-:W-:Y:S01]  /*39e0*/  FMUL R95, R95, R151 ;  /* 0x000000975f5f7220 */ /* 0x000fe20000400000 */
[----:B------:R-:W-:Y:S01]  /*39f0*/  FADD R149, R36, R149 ;  /* 0x0000009524957221 */ /* 0x000fe20000000000 */
[----:B------:R-:W-:Y:S01]  /*3a00*/  F2FP.BF16.F32.PACK_AB R29, R40, R35 ;  /* 0x00000023281d723e */ /* 0x000fe200000010ff */
[C---:B------:R-:W-:Y:S01]  /*3a10*/  FADD R146, R34.reuse, R41 ;  /* 0x0000002922927221 */ /* 0x040fe20000000000 */
[----:B------:R-:W-:Y:S01]  /*3a20*/  F2FP.BF16.F32.PACK_AB R31, R34, R39 ;  /* 0x00000027221f723e */ /* 0x000fe200000010ff */
[----:B------:R-:W-:Y:S01]  /*3a30*/  FADD R150, R53, R42 ;  /* 0x0000002a35967221 */ /* 0x000fe20000000000 */
[----:B------:R-:W-:Y:S01]  /*3a40*/  F2FP.BF16.F32.PACK_AB R32, R57, R53 ;  /* 0x000000353920723e */ /* 0x000fe200000010ff */
[----:B------:R-:W-:Y:S01]  /*3a50*/  FADD R152, R33, R44 ;  /* 0x0000002c21987221 */ /* 0x000fe20000000000 */
[----:B------:R-:W-:-:S02]  /*3a60*/  F2FP.BF16.F32.PACK_AB R25, R158, R157 ;  /* 0x0000009d9e19723e */ /* 0x000fc400000010ff */
[----:B------:R-:W-:Y:S02]  /*3a70*/  F2FP.BF16.F32.PACK_AB R33, R63, R33 ;  /* 0x000000213f21723e */ /* 0x000fe400000010ff */
[----:B------:R-:W-:Y:S02]  /*3a80*/  F2FP.BF16.F32.PACK_AB R34, R59, R58 ;  /* 0x0000003a3b22723e */ /* 0x000fe400000010ff */
[----:B------:R-:W-:Y:S02]  /*3a90*/  F2FP.BF16.F32.PACK_AB R35, R74, R73 ;  /* 0x000000494a23723e */ /* 0x000fe400000010ff */
[----:B------:R-:W-:Y:S02]  /*3aa0*/  F2FP.BF16.F32.PACK_AB R36, R64, R62 ;  /* 0x0000003e4024723e */ /* 0x000fe400000010ff */
[----:B--2---:R-:W-:Y:S02]  /*3ab0*/  F2FP.BF16.F32.PACK_AB R37, R78, R75 ;  /* 0x0000004b4e25723e */ /* 0x004fe400000010ff */
[----:B---3--:R-:W-:-:S02]  /*3ac0*/  F2FP.BF16.F32.PACK_AB R38, R70, R65 ;  /* 0x000000414626723e */ /* 0x008fc400000010ff */
[----:B------:R-:W-:Y:S02]  /*3ad0*/  F2FP.BF16.F32.PACK_AB R39, R60, R77 ;  /* 0x0000004d3c27723e */ /* 0x000fe400000010ff */
[----:B------:R-:W-:Y:S02]  /*3ae0*/  F2FP.BF16.F32.PACK_AB R40, R72, R71 ;  /* 0x000000474828723e */ /* 0x000fe400000010ff */
[----:B------:R-:W-:Y:S02]  /*3af0*/  F2FP.BF16.F32.PACK_AB R41, R140, R120 ;  /* 0x000000788c29723e */ /* 0x000fe400000010ff */
[----:B------:R-:W-:Y:S02]  /*3b00*/  F2FP.BF16.F32.PACK_AB R42, R84, R81 ;  /* 0x00000051542a723e */ /* 0x000fe400000010ff */
[----:B------:R-:W-:Y:S02]  /*3b10*/  F2FP.BF16.F32.PACK_AB R43, R124, R133 ;  /* 0x000000857c2b723e */ /* 0x000fe400000010ff */
[----:B------:R-:W-:-:S02]  /*3b20*/  F2FP.BF16.F32.PACK_AB R44, R68, R66 ;  /* 0x00000042442c723e */ /* 0x000fc400000010ff */
        /* <DEDUP_REMOVED lines=10> */
[----:B------:R-:W-:Y:S01]  /*3bd0*/  F2FP.BF16.F32.PACK_AB R55, R126, R145 ;  /* 0x000000917e37723e */ /* 0x000fe200000010ff */
[----:B------:R-:W-:Y:S06]  /*3be0*/  BAR.SYNC.DEFER_BLOCKING 0x0 ;  /* 0x0000000000007b1d */ /* 0x000fec0000010000 */
[----:B------:R-:W-:-:S06]  /*3bf0*/  WARPGROUP.ARRIVE ;  /* 0x00000000000079c5 */ /* 0x000fcc0000000000 */
[----:B------:R-:W-:Y:S03]  /*3c00*/  HGMMA.64x16x16.F32.BF16 R96, R24, gdesc[UR28], R96 ;  /* 0x0020001c18607df0 */ /* 0x000fe60008701860 */
[----:B------:R-:W-:Y:S03]  /*3c10*/  HGMMA.64x16x16.F32.BF16 R96, R32, gdesc[UR12], R96 ;  /* 0x0020000c20607df0 */ /* 0x000fe60008701860 */
[----:B------:R-:W-:Y:S03]  /*3c20*/  HGMMA.64x16x16.F32.BF16 R96, R36, gdesc[UR16], R96 ;  /* 0x0020001024607df0 */ /* 0x000fe60008701860 */
[----:B------:R-:W-:Y:S03]  /*3c30*/  HGMMA.64x16x16.F32.BF16 R96, R40, gdesc[UR20], R96 ;  /* 0x0020001428607df0 */ /* 0x000fe60008701860 */
[----:B------:R-:W-:Y:S01]  /*3c40*/  HGMMA.64x16x16.F32.BF16 R88, R28, gdesc[UR28], R88 ;  /* 0x0020001c1c587df0 */ /* 0x000fe20008701858 */
[----:B------:R-:W-:Y:S01]  /*3c50*/  FADD R149, R66, R149 ;  /* 0x0000009542957221 */ /* 0x000fe20000000000 */
        /* <DEDUP_REMOVED lines=46> */
[----:B------:R-:W-:-:S02]  /*3f40*/  FADD R145, R126, R145 ;  /* 0x000000917e917221 */ /* 0x000fc40000000000 */
[----:B------:R-:W0:Y:S04]  /*3f50*/  SHFL.BFLY PT, R58, R81, 0x2, 0x1f ;  /* 0x0c401f00513a7f89 */ /* 0x000e2800000e0000 */
[----:B------:R-:W1:Y:S04]  /*3f60*/  SHFL.BFLY PT, R60, R133, 0x2, 0x1f ;  /* 0x0c401f00853c7f89 */ /* 0x000e6800000e0000 */
[----:B------:R-:W2:Y:S04]  /*3f70*/  SHFL.BFLY PT, R57, R160, 0x2, 0x1f ;  /* 0x0c401f00a0397f89 */ /* 0x000ea800000e0000 */
[----:B------:R-:W3:Y:S01]  /*3f80*/  SHFL.BFLY PT, R62, R145, 0x2, 0x1f ;  /* 0x0c401f00913e7f89 */ /* 0x000ee200000e0000 */
[----:B------:R-:W-:Y:S01]  /*3f90*/  UIADD3 UR4, UP0, UR4, 0x40, URZ ;  /* 0x0000004004047890 */ /* 0x000fe2000ff1e03f */
[----:B------:R-:W-:Y:S01]  /*3fa0*/  HGMMA.64x16x16.F32.BF16 R88, R52, gdesc[UR20], R88, gsb0 ;  /* 0x0020001434587df0 */ /* 0x000fe20008001858 */
[----:B0-----:R-:W-:Y:S01]  /*3fb0*/  FADD R58, R81, R58 ;  /* 0x0000003a513a7221 */ /* 0x001fe20000000000 */
[----:B-1----:R-:W-:Y:S01]  /*3fc0*/  FADD R60, R133, R60 ;  /* 0x0000003c853c7221 */ /* 0x002fe20000000000 */
[----:B--2---:R-:W-:Y:S01]  /*3fd0*/  FADD R61, R160, R57 ;  /* 0x00000039a03d7221 */ /* 0x004fe20000000000 */
[----:B---3--:R-:W-:-:S02]  /*3fe0*/  FADD R63, R145, R62 ;  /* 0x0000003e913f7221 */ /* 0x008fc40000000000 */
[----:B------:R-:W0:Y:S01]  /*3ff0*/  SHFL.BFLY PT, R57, R58, 0x1, 0x1f ;  /* 0x0c201f003a397f89 */ /* 0x000e2200000e0000 */
[----:B------:R-:W-:-:S03]  /*4000*/  UIADD3.X UR5, URZ, UR5, URZ, UP0, !UPT ;  /* 0x000000053f057290 */ /* 0x000fc600087fe43f */
[----:B------:R-:W1:Y:S04]  /*4010*/  SHFL.BFLY PT, R59, R60, 0x1, 0x1f ;  /* 0x0c201f003c3b7f89 */ /* 0x000e6800000e0000 */
[----:B------:R-:W2:Y:S04]  /*4020*/  SHFL.BFLY PT, R62, R61, 0x1, 0x1f ;  /* 0x0c201f003d3e7f89 */ /* 0x000ea800000e0000 */
[----:B------:R-:W3:Y:S01]  /*4030*/  SHFL.BFLY PT, R64, R63, 0x1, 0x1f ;  /* 0x0c201f003f407f89 */ /* 0x000ee200000e0000 */
[----:B------:R-:W-:Y:S01]  /*4040*/  IMAD.U32 R65, RZ, RZ, UR5 ;  /* 0x00000005ff417e24 */ /* 0x000fe2000f8e00ff */
[----:B------:R-:W-:-:S04]  /*4050*/  ISETP.LE.U32.AND P0, PT, R4, UR4, PT ;  /* 0x0000000404007c0c */ /* 0x000fc8000bf03070 */
[----:B------:R-:W-:Y:S01]  /*4060*/  ISETP.GE.U32.AND.EX P0, PT, R65, RZ, PT, P0 ;  /* 0x000000ff4100720c */ /* 0x000fe20003f06100 */
[----:B------:R-:W-:Y:S02]  /*4070*/  IMAD R122, R121, 0x40, R122 ;  /* 0x00000040797a7824 */ /* 0x000fe400078e027a */
[----:B0-----:R-:W-:Y:S01]  /*4080*/  FADD R66, R58, R57 ;  /* 0x000000393a427221 */ /* 0x001fe20000000000 */
[----:B-1----:R-:W-:Y:S01]  /*4090*/  FADD R59, R60, R59 ;  /* 0x0000003b3c3b7221 */ /* 0x002fe20000000000 */
[----:B--2---:R-:W-:Y:S01]  /*40a0*/  FADD R57, R61, R62 ;  /* 0x0000003e3d397221 */ /* 0x004fe20000000000 */
[----:B------:R-:W-:Y:S02]  /*40b0*/  WARPGROUP.DEPBAR.LE gsb0, 0x0 ;  /* 0x00008000000079c5 */ /* 0x000fe40000010000 */
[----:B---3--:R-:W-:Y:S01]  /*40c0*/  FADD R64, R63, R64 ;  /* 0x000000403f407221 */ /* 0x008fe20000000000 */
[----:B------:R-:W-:Y:S01]  /*40d0*/  FFMA R11, R83, R11, R66 ;  /* 0x0000000b530b7223 */ /* 0x000fe20000000042 */
[----:B------:R-:W-:Y:S01]  /*40e0*/  FFMA R10, R144, R10, R59 ;  /* 0x0000000a900a7223 */ /* 0x000fe2000000003b */
[----:B------:R-:W-:Y:S01]  /*40f0*/  FFMA R9, R162, R9, R57 ;  /* 0x00000009a2097223 */ /* 0x000fe20000000039 */
[----:B------:R-:W-:Y:S01]  /*4100*/  FFMA R8, R151, R8, R64 ;  /* 0x0000000897087223 */ /* 0x000fe20000000040 */
[----:B------:R-:W-:Y:S01]  /*4110*/  LEA R123, R119, R123, 0x6 ;  /* 0x0000007b777b7211 */ /* 0x000fe200078e30ff */
[----:B------:R-:W-:Y:S01]  /*4120*/  IMAD.MOV.U32 R126, RZ, RZ, R161 ;  /* 0x000000ffff7e7224 */ /* 0x000fe200078e00a1 */
[----:B------:R-:W-:Y:S01]  /*4130*/  MOV R120, R56 ;  /* 0x0000003800787202 */ /* 0x000fe20000000f00 */
[----:B------:R-:W-:-:S02]  /*4140*/  IMAD.MOV.U32 R125, RZ, RZ, R141 ;  /* 0x000000ffff7d7224 */ /* 0x000fc400078e008d */
[----:B------:R-:W-:Y:S01]  /*4150*/  IMAD.MOV.U32 R124, RZ, RZ, R82 ;  /* 0x000000ffff7c7224 */ /* 0x000fe200078e0052 */
[----:B------:R-:W-:Y:S06]  /*4160*/  @!P0 BRA `(.L_x_1) ;  /* 0xffffffcc00c88947 */ /* 0x000fec000383ffff */
.L_x_0:
[----:B------:R-:W-:Y:S01]  /*4170*/  LOP3.LUT R2, R2, 0x38, RZ, 0xc0, !PT ;  /* 0x0000003802027812 */ /* 0x000fe200078ec0ff */
[----:B------:R-:W-:Y:S01]  /*4180*/  IMAD.MOV.U32 R16, RZ, RZ, R8 ;  /* 0x000000ffff107224 */ /* 0x000fe200078e0008 */
[C---:B------:R-:W-:Y:S01]  /*4190*/  LOP3.LUT R0, R5.reuse, 0x70, RZ, 0xc0, !PT ;  /* 0x0000007005007812 */ /* 0x040fe200078ec0ff */
[----:B------:R-:W-:Y:S01]  /*41a0*/  IMAD.MOV.U32 R33, RZ, RZ, R11 ;  /* 0x000000ffff217224 */ /* 0x000fe200078e000b */
[----:B------:R-:W-:Y:S01]  /*41b0*/  MOV R22, R9 ;  /* 0x0000000900167202 */ /* 0x000fe20000000f00 */
[----:B------:R-:W-:Y:S01]  /*41c0*/  VIADD R7, R2, UR13 ;  /* 0x0000000d02077c36 */ /* 0x000fe20008000000 */
[----:B------:R-:W-:Y:S01]  /*41d0*/  LOP3.LUT R4, R5, 0xf, RZ, 0xc0, !PT ;  /* 0x0000000f05047812 */ /* 0x000fe200078ec0ff */
[----:B------:R-:W-:Y:S01]  /*41e0*/  FMUL R2, R95, 0.25 ;  /* 0x3e8000005f027820 */ /* 0x000fe20000400000 */
[----:B------:R-:W-:Y:S01]  /*41f0*/  FSETP.GT.AND P1, PT, |R22|, 8.50705917302346158658e+37, PT ;  /* 0x7e8000001600780b */ /* 0x000fe20003f24200 */
[----:B------:R-:W-:Y:S02]  /*4200*/  IMAD R13, R0, 0x4, R7 ;  /* 0x00000004000d7824 */ /* 0x000fe400078e0207 */
[----:B------:R-:W-:Y:S01]  /*4210*/  FMUL R0, R93, 0.25 ;  /* 0x3e8000005d007820 */ /* 0x000fe20000400000 */
[----:B------:R-:W-:Y:S01]  /*4220*/  LOP3.LUT R3, R3, 0x400, RZ, 0xc0, !PT ;  /* 0x0000040003037812 */ /* 0x000fe200078ec0ff */
[----:B------:R-:W-:Y:S01]  /*4230*/  IMAD.MOV.U32 R31, RZ, RZ, R10 ;  /* 0x000000ffff1f7224 */ /* 0x000fe200078e000a */
[----:B------:R-:W-:Y:S01]  /*4240*/  LEA R4, R4, UR13, 0x4 ;  /* 0x0000000d04047c11 */ /* 0x000fe2000f8e20ff */
[----:B------:R-:W-:Y:S01]  /*4250*/  FMUL R7, R92, 0.25 ;  /* 0x3e8000005c077820 */ /* 0x000fe20000400000 */
[----:B------:R-:W-:Y:S01]  /*4260*/  FSETP.GT.AND P4, PT, |R16|, 8.50705917302346158658e+37, PT ;  /* 0x7e8000001000780b */ /* 0x000fe20003f84200 */
[----:B------:R-:W-:Y:S01]  /*4270*/  FMUL R9, R90, 0.25 ;  /* 0x3e8000005a097820 */ /* 0x000fe20000400000 */
[----:B------:R-:W-:Y:S01]  /*4280*/  FSEL R93, R0, R93, P1 ;  /* 0x0000005d005d7208 */ /* 0x000fe20000800000 */
[----:B------:R-:W-:Y:S01]  /*4290*/  FMUL R0, R89, 0.25 ;  /* 0x3e80000059007820 */ /* 0x000fe20000400000 */
[----:B------:R-:W-:Y:S01]  /*42a0*/  FSEL R95, R2, R95, P4 ;  /* 0x0000005f025f7208 */ /* 0x000fe20002000000 */
[----:B------:R-:W-:-:S02]  /*42b0*/  IMAD.IADD R8, R3, 0x1, R4 ;  /* 0x0000000103087824 */ /* 0x000fc400078e0204 */
[----:B------:R-:W-:Y:S01]  /*42c0*/  FMUL R2, R91, 0.25 ;  /* 0x3e8000005b027820 */ /* 0x000fe20000400000 */
[----:B------:R-:W-:Y:S01]  /*42d0*/  FMUL R3, R94, 0.25 ;  /* 0x3e8000005e037820 */ /* 0x000fe20000400000 */
[----:B------:R-:W-:Y:S01]  /*42e0*/  FSEL R89, R0, R89, P1 ;  /* 0x0000005900597208 */ /* 0x000fe20000800000 */
[C---:B------:R-:W-:Y:S01]  /*42f0*/  FMUL R0, R33.reuse, 8388608 ;  /* 0x4b00000021007820 */ /* 0x040fe20000400000 */
[----:B------:R-:W-:Y:S01]  /*4300*/  FSETP.GEU.AND P2, PT, R33, 1.175494350822287508e-38, PT ;  /* 0x008000002100780b */ /* 0x000fe20003f4e000 */
[----:B------:R-:W-:Y:S01]  /*4310*/  FMUL R4, R99, 0.25 ;  /* 0x3e80000063047820 */ /* 0x000fe20000400000 */
[----:B------:R-:W-:Y:S01]  /*4320*/  FSEL R91, R2, R91, P4 ;  /* 0x0000005b025b7208 */ /* 0x000fe20002000000 */
[----:B------:R-:W-:Y:S01]  /*4330*/  FMUL R2, R103, 0.25 ;  /* 0x3e80000067027820 */ /* 0x000fe20000400000 */
[----:B------:R-:W-:Y:S01]  /*4340*/  FSEL R19, R3, R94, P4 ;  /* 0x0000005e03137208 */ /* 0x000fe20002000000 */
[----:B------:R-:W-:Y:S01]  /*4350*/  FMUL R3, R88, 0.25 ;  /* 0x3e80000058037820 */ /* 0x000fe20000400000 */
[----:B------:R-:W-:Y:S01]  /*4360*/  FSETP.GT.AND P0, PT, |R31|, 8.50705917302346158658e+37, PT ;  /* 0x7e8000001f00780b */ /* 0x000fe20003f04200 */
[----:B------:R-:W-:Y:S01]  /*4370*/  BAR.SYNC.DEFER_BLOCKING 0x0 ;  /* 0x0000000000007b1d */ /* 0x000fe20000010000 */
[----:B------:R-:W-:-:S02]  /*4380*/  FSEL R32, R0, R33, !P2 ;  /* 0x0000002100207208 */ /* 0x000fc40005000000 */
[----:B------:R-:W-:Y:S01]  /*4390*/  FSEL R21, R7, R92, P1 ;  /* 0x0000005c07157208 */ /* 0x000fe20000800000 */
[----:B------:R-:W-:Y:S01]  /*43a0*/  FMUL R7, R102, 0.25 ;  /* 0x3e80000066077820 */ /* 0x000fe20000400000 */
[----:B------:R-:W-:Y:S01]  /*43b0*/  FSEL R103, R2, R103, P0 ;  /* 0x0000006702677208 */ /* 0x000fe20000000000 */
[----:B------:R-:W-:Y:S01]  /*43c0*/  FMUL R2, R101, 0.25 ;  /* 0x3e80000065027820 */ /* 0x000fe20000400000 */
[----:B------:R-:W-:Y:S01]  /*43d0*/  FSEL R25, R3, R88, P1 ;  /* 0x0000005803197208 */ /* 0x000fe20000800000 */
[----:B------:R-:W-:Y:S01]  /*43e0*/  FMUL R3, R100, 0.25 ;  /* 0x3e80000064037820 */ /* 0x000fe20000400000 */
[----:B------:R-:W-:Y:S01]  /*43f0*/  FSETP.GT.AND P3, PT, |R33|, 8.50705917302346158658e+37, PT ;  /* 0x7e8000002100780b */ /* 0x000fe20003f64200 */
[----:B------:R-:W-:Y:S01]  /*4400*/  VIADD R0, R32, 0xc0cafb0d ;  /* 0xc0cafb0d20007836 */ /* 0x000fe20000000000 */
[----:B------:R-:W-:Y:S01]  /*4410*/  FSEL R27, R7, R102, P0 ;  /* 0x00000066071b7208 */ /* 0x000fe20000000000 */
[----:B------:R-:W-:Y:S01]  /*4420*/  FMUL R7, R98, 0.25 ;  /* 0x3e80000062077820 */ /* 0x000fe20000400000 */
[----:B------:R-:W-:Y:S01]  /*4430*/  FSEL R20, R2, R101, P3 ;  /* 0x0000006502147208 */ /* 0x000fe20001800000 */
[----:B------:R-:W0:Y:S01]  /*4440*/  LDC R49, c[0x0][0x278] ;  /* 0x00009e00ff317b82 */ /* 0x000e220000000800 */
[----:B------:R-:W-:Y:S01]  /*4450*/  FSEL R100, R3, R100, P3 ;  /* 0x0000006403647208 */ /* 0x000fe20001800000 */
[----:B------:R-:W-:Y:S01]  /*4460*/  ULDC.64 UR4, c[0x0][0x270] ;  /* 0x00009c0000047ab9 */ /* 0x000fe20000000a00 */
[----:B------:R-:W-:Y:S01]  /*4470*/  SHF.R.U32.HI R2, RZ, 0x1, R5 ;  /* 0x00000001ff027819 */ /* 0x000fe20000011605 */
[----:B------:R-:W-:Y:S01]  /*4480*/  UIMAD UR4, UR12, UR4, URZ ;  /* 0x000000040c0472a4 */ /* 0x000fe2000f8e023f */
[----:B------:R-:W-:-:S02]  /*4490*/  LOP3.LUT R3, R0, 0xff800000, RZ, 0xc0, !PT ;  /* 0xff80000000037812 */ /* 0x000fc400078ec0ff */
[----:B------:R-:W-:Y:S01]  /*44a0*/  FSEL R99, R4, R99, P0 ;  /* 0x0000006304637208 */ /* 0x000fe20000000000 */
[----:B------:R-:W-:Y:S01]  /*44b0*/  FMUL R4, R97, 0.25 ;  /* 0x3e80000061047820 */ /* 0x000fe20000400000 */
[----:B------:R-:W-:Y:S02]  /*44c0*/  FSEL R29, R7, R98, P0 ;  /* 0x00000062071d7208 */ /* 0x000fe40000000000 */
[----:B------:R-:W-:Y:S02]  /*44d0*/  LOP3.LUT R0, R2, 0x4, RZ, 0xc0, !PT ;  /* 0x0000000402007812 */ /* 0x000fe400078ec0ff */
[----:B------:R-:W-:Y:S02]  /*44e0*/  FSEL R2, RZ, -23, P2 ;  /* 0xc1b80000ff027808 */ /* 0x000fe40001000000 */
[----:B------:R-:W-:Y:S01]  /*44f0*/  I2FP.F32.S32 R7, R3 ;  /* 0x0000000300077245 */ /* 0x000fe20000201400 */
[----:B------:R-:W-:Y:S01]  /*4500*/  IMAD.IADD R3, R32, 0x1, -R3 ;  /* 0x0000000120037824 */ /* 0x000fe200078e0a03 */
[----:B------:R-:W-:Y:S01]  /*4510*/  FSEL R23, R9, R90, P4 ;  /* 0x0000005a09177208 */ /* 0x000fe20002000000 */
[----:B------:R-:W-:Y:S01]  /*4520*/  FMUL R9, R96, 0.25 ;  /* 0x3e80000060097820 */ /* 0x000fe20000400000 */
[----:B------:R-:W-:Y:S01]  /*4530*/  FSEL R28, R4, R97, P3 ;  /* 0x00000061041c7208 */ /* 0x000fe20001800000 */
[----:B------:R-:W-:Y:S01]  /*4540*/  FFMA.FTZ R2, R7, 1.1920928955078125e-07, R2 ;  /* 0x3400000007027823 */ /* 0x000fe20000010002 */
[----:B------:R-:W-:Y:S01]  /*4550*/  LOP3.LUT R11, R5, 0x60, RZ, 0xc0, !PT ;  /* 0x00000060050b7812 */ /* 0x000fe200078ec0ff */
[C---:B------:R-:W-:Y:S01]  /*4560*/  FMUL R4, R31.reuse, 8388608 ;  /* 0x4b0000001f047820 */ /* 0x040fe20000400000 */
[----:B------:R-:W-:Y:S01]  /*4570*/  FSETP.GEU.AND P5, PT, R31, 1.175494350822287508e-38, PT ;  /* 0x008000001f00780b */ /* 0x000fe20003fae000 */
[C---:B------:R-:W-:Y:S01]  /*4580*/  FMUL R7, R22.reuse, 8388608 ;  /* 0x4b00000016077820 */ /* 0x040fe20000400000 */
[----:B------:R-:W-:Y:S01]  /*4590*/  FSETP.GEU.AND P6, PT, R22, 1.175494350822287508e-38, PT ;  /* 0x008000001600780b */ /* 0x000fe20003fce000 */
[----:B------:R-:W-:Y:S01]  /*45a0*/  IMAD R30, R11, 0x8, R8 ;  /* 0x000000080b1e7824 */ /* 0x000fe200078e0208 */
[----:B------:R-:W-:Y:S01]  /*45b0*/  FSEL R96, R9, R96, P3 ;  /* 0x0000006009607208 */ /* 0x000fe20001800000 */
[----:B------:R-:W-:Y:S01]  /*45c0*/  FMUL R9, R16, 8388608 ;  /* 0x4b00000010097820 */ /* 0x000fe20000400000 */
[----:B------:R-:W-:Y:S01]  /*45d0*/  FSEL R34, R4, R31, !P5 ;  /* 0x0000001f04227208 */ /* 0x000fe20006800000 */
[----:B------:R-:W-:Y:S01]  /*45e0*/  FADD R3, R3, -1 ;  /* 0xbf80000003037421 */ /* 0x000fe20000000000 */
[----:B------:R-:W-:Y:S01]  /*45f0*/  FSEL R4, RZ, -23, P5 ;  /* 0xc1b80000ff047808 */ /* 0x000fe20002800000 */
[----:B0-----:R-:W-:Y:S01]  /*4600*/  IMAD R39, R49, 0xc, RZ ;  /* 0x0000000c31277824 */ /* 0x001fe200078e02ff */
[----:B------:R-:W-:Y:S01]  /*4610*/  FSEL R36, R7, R22, !P6 ;  /* 0x0000001607247208 */ /* 0x000fe20007000000 */
[----:B------:R-:W-:Y:S01]  /*4620*/  VIADD R7, R34, 0xc0cafb0d ;  /* 0xc0cafb0d22077836 */ /* 0x000fe20000000000 */
[----:B------:R-:W-:Y:S01]  /*4630*/  FSEL R8, RZ, -23, P6 ;  /* 0xc1b80000ff087808 */ /* 0x000fe20003000000 */
[C---:B------:R-:W-:Y:S01]  /*4640*/  IMAD R43, R49.reuse, 0xe, RZ ;  /* 0x0000000e312b7824 */ /* 0x040fe200078e02ff */
[----:B------:R-:W-:Y:S01]  /*4650*/  FSETP.GEU.AND P5, PT, R16, 1.175494350822287508e-38, PT ;  /* 0x008000001000780b */ /* 0x000fe20003fae000 */
[C---:B------:R-:W-:Y:S01]  /*4660*/  IMAD R51, R49.reuse, 0x12, RZ ;  /* 0x0000001231337824 */ /* 0x040fe200078e02ff */
[C---:B------:R-:W-:Y:S01]  /*4670*/  FSETP.GEU.AND P6, PT, |R22|.reuse, 1.175494350822287508e-38, PT ;  /* 0x008000001600780b */ /* 0x040fe20003fce200 */
[----:B------:R-:W-:Y:S01]  /*4680*/  @P1 FMUL R22, R22, 0.25 ;  /* 0x3e80000016161820 */ /* 0x000fe20000400000 */
[C---:B------:R-:W-:Y:S01]  /*4690*/  FSETP.GEU.AND P2, PT, |R16|.reuse, 1.175494350822287508e-38, PT ;  /* 0x008000001000780b */ /* 0x040fe20003f4e200 */
[----:B------:R-:W-:Y:S01]  /*46a0*/  IMAD R53, R49, 0x14, RZ ;  /* 0x0000001431357824 */ /* 0x000fe200078e02ff */
[C---:B------:R-:W-:Y:S01]  /*46b0*/  FSETP.GEU.AND P1, PT, |R33|.reuse, 1.175494350822287508e-38, PT ;  /* 0x008000002100780b */ /* 0x040fe20003f2e200 */
[----:B------:R-:W-:Y:S01]  /*46c0*/  @P3 FMUL R33, R33, 0.25 ;  /* 0x3e80000021213820 */ /* 0x000fe20000400000 */
[----:B------:R-:W-:Y:S01]  /*46d0*/  FSEL R35, R9, R16, !P5 ;  /* 0x0000001009237208 */ /* 0x000fe20006800000 */
[----:B------:R-:W-:Y:S01]  /*46e0*/  @P4 FMUL R16, R16, 0.25 ;  /* 0x3e80000010104820 */ /* 0x000fe20000400000 */
[----:B------:R-:W-:Y:S01]  /*46f0*/  FSETP.GEU.AND P4, PT, |R31|, 1.175494350822287508e-38, PT ;  /* 0x008000001f00780b */ /* 0x000fe20003f8e200 */
[----:B------:R-:W-:Y:S01]  /*4700*/  VIADD R9, R36, 0xc0cafb0d ;  /* 0xc0cafb0d24097836 */ /* 0x000fe20000000000 */
[----:B------:R-:W-:Y:S01]  /*4710*/  LOP3.LUT R7, R7, 0xff800000, RZ, 0xc0, !PT ;  /* 0xff80000007077812 */ /* 0x000fe200078ec0ff */
[----:B------:R-:W-:Y:S01]  /*4720*/  VIADD R11, R35, 0xc0cafb0d ;  /* 0xc0cafb0d230b7836 */ /* 0x000fe20000000000 */
[----:B------:R-:W-:Y:S01]  /*4730*/  IADD3 R0, R0, R13, RZ ;  /* 0x0000000d00007210 */ /* 0x000fe20007ffe0ff */
[----:B------:R-:W-:Y:S01]  /*4740*/  @P0 FMUL R31, R31, 0.25 ;  /* 0x3e8000001f1f0820 */ /* 0x000fe20000400000 */
[----:B------:R-:W-:Y:S01]  /*4750*/  LOP3.LUT R13, R9, 0xff800000, RZ, 0xc0, !PT ;  /* 0xff800000090d7812 */ /* 0x000fe200078ec0ff */
[----:B------:R-:W-:Y:S01]  /*4760*/  @!P2 FMUL R16, R16, 16777216 ;  /* 0x4b8000001010a820 */ /* 0x000fe20000400000 */
[----:B------:R-:W-:Y:S01]  /*4770*/  I2FP.F32.S32 R9, R7 ;  /* 0x0000000700097245 */ /* 0x000fe20000201400 */
[----:B------:R-:W-:Y:S01]  /*4780*/  @!P1 FMUL R33, R33, 16777216 ;  /* 0x4b80000021219820 */ /* 0x000fe20000400000 */
[----:B------:R-:W-:Y:S01]  /*4790*/  LOP3.LUT R14, R11, 0xff800000, RZ, 0xc0, !PT ;  /* 0xff8000000b0e7812 */ /* 0x000fe200078ec0ff */
[----:B------:R-:W-:Y:S01]  /*47a0*/  @!P6 FMUL R22, R22, 16777216 ;  /* 0x4b8000001616e820 */ /* 0x000fe20000400000 */
[----:B------:R-:W-:Y:S01]  /*47b0*/  I2FP.F32.S32 R11, R13 ;  /* 0x0000000d000b7245 */ /* 0x000fe20000201400 */
[----:B------:R-:W-:Y:S01]  /*47c0*/  FFMA.FTZ R12, R9, 1.1920928955078125e-07, R4 ;  /* 0x34000000090c7823 */ /* 0x000fe20000010004 */
[----:B------:R-:W-:Y:S01]  /*47d0*/  @!P4 FMUL R31, R31, 16777216 ;  /* 0x4b8000001f1fc820 */ /* 0x000fe20000400000 */
[----:B------:R-:W0:Y:S01]  /*47e0*/  MUFU.RCP R9, R33 ;  /* 0x0000002100097308 */ /* 0x000e220000001000 */
[----:B------:R-:W-:Y:S01]  /*47f0*/  FSEL R10, RZ, -23, P5 ;  /* 0xc1b80000ff0a7808 */ /* 0x000fe20002800000 */
[----:B------:R-:W-:Y:S01]  /*4800*/  FFMA.FTZ R15, R11, 1.1920928955078125e-07, R8 ;  /* 0x340000000b0f7823 */ /* 0x000fe20000010008 */
[----:B------:R-:W-:Y:S01]  /*4810*/  I2FP.F32.S32 R17, R14 ;  /* 0x0000000e00117245 */ /* 0x000fe20000201400 */
[----:B------:R-:W-:Y:S01]  /*4820*/  @!P1 FMUL R28, R28, 16777216 ;  /* 0x4b8000001c1c9820 */ /* 0x000fe20000400000 */
[----:B------:R-:W-:Y:S01]  /*4830*/  @!P1 FMUL R96, R96, 16777216 ;  /* 0x4b80000060609820 */ /* 0x000fe20000400000 */
[----:B------:R-:W-:Y:S01]  /*4840*/  @!P2 FMUL R19, R19, 16777216 ;  /* 0x4b8000001313a820 */ /* 0x000fe20000400000 */
[----:B------:R-:W-:Y:S01]  /*4850*/  @!P1 FMUL R20, R20, 16777216 ;  /* 0x4b80000014149820 */ /* 0x000fe20000400000 */
[----:B------:R-:W1:Y:S01]  /*4860*/  MUFU.RCP R16, R16 ;  /* 0x0000001000107308 */ /* 0x000e620000001000 */
[----:B------:R-:W-:Y:S01]  /*4870*/  IADD3 R7, R34, -R7, RZ ;  /* 0x8000000722077210 */ /* 0x000fe20007ffe0ff */
[----:B------:R-:W-:Y:S01]  /*4880*/  FFMA.FTZ R18, R17, 1.1920928955078125e-07, R10 ;  /* 0x3400000011127823 */ /* 0x000fe2000001000a */
[----:B------:R-:W-:Y:S01]  /*4890*/  @!P6 FMUL R93, R93, 16777216 ;  /* 0x4b8000005d5de820 */ /* 0x000fe20000400000 */
[----:B------:R-:W-:Y:S01]  /*48a0*/  @!P6 FMUL R21, R21, 16777216 ;  /* 0x4b8000001515e820 */ /* 0x000fe20000400000 */
[----:B------:R-:W-:Y:S01]  /*48b0*/  @!P6 FMUL R89, R89, 16777216 ;  /* 0x4b8000005959e820 */ /* 0x000fe20000400000 */
[----:B------:R-:W-:Y:S01]  /*48c0*/  @!P6 FMUL R25, R25, 16777216 ;  /* 0x4b8000001919e820 */ /* 0x000fe20000400000 */
[----:B------:R-:W-:Y:S01]  /*48d0*/  @!P4 FMUL R103, R103, 16777216 ;  /* 0x4b8000006767c820 */ /* 0x000fe20000400000 */
[----:B------:R1:W2:Y:S01]  /*48e0*/  MUFU.RCP R4, R22 ;  /* 0x0000001600047308 */ /* 0x0002a20000001000 */
[----:B------:R-:W-:Y:S01]  /*48f0*/  @!P4 FMUL R27, R27, 16777216 ;  /* 0x4b8000001b1bc820 */ /* 0x000fe20000400000 */
[----:B------:R-:W-:Y:S01]  /*4900*/  @!P4 FMUL R99, R99, 16777216 ;  /* 0x4b8000006363c820 */ /* 0x000fe20000400000 */
[----:B------:R-:W-:Y:S01]  /*4910*/  @!P4 FMUL R29, R29, 16777216 ;  /* 0x4b8000001d1dc820 */ /* 0x000fe20000400000 */
[C---:B0-----:R-:W-:Y:S01]  /*4920*/  FMUL R28, R9.reuse, R28 ;  /* 0x0000001c091c7220 */ /* 0x041fe20000400000 */
[----:B------:R-:W-:Y:S01]  /*4930*/  FMUL R17, R9, R96 ;  /* 0x0000006009117220 */ /* 0x000fe20000400000 */
[----:B------:R-:W-:Y:S01]  /*4940*/  FADD R7, R7, -1 ;  /* 0xbf80000007077421 */ /* 0x000fe20000000000 */
[----:B------:R-:W-:Y:S01]  /*4950*/  @!P2 FMUL R95, R95, 16777216 ;  /* 0x4b8000005f5fa820 */ /* 0x000fe20000400000 */
[----:B------:R-:W0:Y:S01]  /*4960*/  MUFU.RCP R8, R31 ;  /* 0x0000001f00087308 */ /* 0x000e220000001000 */
[----:B-1----:R-:W-:Y:S01]  /*4970*/  FMUL R22, R16, R19 ;  /* 0x0000001310167220 */ /* 0x002fe20000400000 */
[----:B------:R-:W-:Y:S01]  /*4980*/  FMUL R19, R9, R20 ;  /* 0x0000001409137220 */ /* 0x000fe20000400000 */
[----:B------:R-:W-:-:S02]  /*4990*/  IMAD.MOV.U32 R20, RZ, RZ, 0x3dc6b27f ;  /* 0x3dc6b27fff147424 */ /* 0x000fc400078e00ff */
[----:B------:R-:W-:Y:S01]  /*49a0*/  @!P2 FMUL R91, R91, 16777216 ;  /* 0x4b8000005b5ba820 */ /* 0x000fe20000400000 */
[----:B------:R-:W-:Y:S01]  /*49b0*/  @!P2 FMUL R23, R23, 16777216 ;  /* 0x4b8000001717a820 */ /* 0x000fe20000400000 */
[----:B------:R-:W-:Y:S01]  /*49c0*/  FMUL R95, R16, R95 ;  /* 0x0000005f105f7220 */ /* 0x000fe20000400000 */
[----:B------:R-:W-:Y:S01]  /*49d0*/  @!P1 FMUL R100, R100, 16777216 ;  /* 0x4b80000064649820 */ /* 0x000fe20000400000 */
[----:B------:R-:W-:Y:S01]  /*49e0*/  FMUL R11, R16, R91 ;  /* 0x0000005b100b7220 */ /* 0x000fe20000400000 */
[C---:B--2---:R-:W-:Y:S01]  /*49f0*/  FMUL R93, R4.reuse, R93 ;  /* 0x0000005d045d7220 */ /* 0x044fe20000400000 */
[C---:B------:R-:W-:Y:S01]  /*4a00*/  FMUL R24, R4.reuse, R21 ;  /* 0x0000001504187220 */ /* 0x040fe20000400000 */
[C---:B------:R-:W-:Y:S01]  /*4a10*/  FMUL R10, R4.reuse, R89 ;  /* 0x00000059040a7220 */ /* 0x040fe20000400000 */
[----:B------:R-:W-:Y:S01]  /*4a20*/  FMUL R25, R4, R25 ;  /* 0x0000001904197220 */ /* 0x000fe20000400000 */
[----:B------:R-:W-:Y:S01]  /*4a30*/  FMUL R16, R16, R23 ;  /* 0x0000001710107220 */ /* 0x000fe20000400000 */
[----:B------:R-:W-:Y:S01]  /*4a40*/  FMUL R100, R9, R100 ;  /* 0x0000006409647220 */ /* 0x000fe20000400000 */
[----:B------:R-:W-:Y:S01]  /*4a50*/  IMAD.IADD R13, R36, 0x1, -R13 ;  /* 0x00000001240d7824 */ /* 0x000fe200078e0a0d */
[----:B------:R-:W-:Y:S01]  /*4a60*/  ISETP.GE.U32.AND P0, PT, R32, 0x7f800000, PT ;  /* 0x7f8000002000780c */ /* 0x000fe20003f06070 */
[C---:B0-----:R-:W-:Y:S01]  /*4a70*/  FMUL R103, R8.reuse, R103 ;  /* 0x0000006708677220 */ /* 0x041fe20000400000 */
[C---:B------:R-:W-:Y:S01]  /*4a80*/  FMUL R26, R8.reuse, R27 ;  /* 0x0000001b081a7220 */ /* 0x040fe20000400000 */
[C---:B------:R-:W-:Y:S01]  /*4a90*/  FMUL R99, R8.reuse, R99 ;  /* 0x0000006308637220 */ /* 0x040fe20000400000 */
[----:B------:R-:W-:Y:S01]  /*4aa0*/  FMUL R4, R8, R29 ;  /* 0x0000001d08047220 */ /* 0x000fe20000400000 */
[----:B------:R-:W-:Y:S01]  /*4ab0*/  F2FP.BF16.F32.PACK_AB R8, R28, R17 ;  /* 0x000000111c08723e */ /* 0x000fe200000010ff */
[----:B------:R-:W-:-:S02]  /*4ac0*/  IMAD.IADD R17, R35, 0x1, -R14 ;  /* 0x0000000123117824 */ /* 0x000fc400078e0a0e */
[----:B------:R-:W-:Y:S01]  /*4ad0*/  FFMA.FTZ R14, R7, R20, -0.16845393180847167969 ;  /* 0xbe2c7f30070e7423 */ /* 0x000fe20000010014 */
[----:B------:R-:W-:Y:S01]  /*4ae0*/  F2FP.BF16.F32.PACK_AB R10, R10, R25 ;  /* 0x000000190a0a723e */ /* 0x000fe200000010ff */
[----:B------:R-:W-:Y:S01]  /*4af0*/  FADD R13, R13, -1 ;  /* 0xbf8000000d0d7421 */ /* 0x000fe20000000000 */
[----:B------:R-:W-:Y:S01]  /*4b00*/  F2FP.BF16.F32.PACK_AB R9, R99, R4 ;  /* 0x000000046309723e */ /* 0x000fe200000010ff */
[----:B------:R-:W-:Y:S01]  /*4b10*/  FFMA.FTZ R14, R7, R14, 0.1716887056827545166 ;  /* 0x3e2fcf2a070e7423 */ /* 0x000fe2000001000e */
[----:B------:R-:W-:Y:S01]  /*4b20*/  F2FP.BF16.F32.PACK_AB R11, R11, R16 ;  /* 0x000000100b0b723e */ /* 0x000fe200000010ff */
[----:B------:R-:W-:Y:S01]  /*4b30*/  FFMA.FTZ R4, R3, R20, -0.16845393180847167969 ;  /* 0xbe2c7f3003047423 */ /* 0x000fe20000010014 */
[----:B------:R-:W-:Y:S01]  /*4b40*/  FADD R17, R17, -1 ;  /* 0xbf80000011117421 */ /* 0x000fe20000000000 */
[----:B------:R-:W-:Y:S01]  /*4b50*/  FFMA.FTZ R14, R7, R14, -0.17900948226451873779 ;  /* 0xbe374e43070e7423 */ /* 0x000fe2000001000e */
[----:B------:R-:W-:Y:S01]  /*4b60*/  FFMA.FTZ R16, R13, R20, -0.16845393180847167969 ;  /* 0xbe2c7f300d107423 */ /* 0x000fe20000010014 */
[----:B------:R-:W-:Y:S01]  /*4b70*/  STSM.16.M88.4 [R30], R8 ;  /* 0x000000081e007844 */ /* 0x000fe20000000200 */
[----:B------:R-:W-:Y:S01]  /*4b80*/  FFMA.FTZ R4, R3, R4, 0.1716887056827545166 ;  /* 0x3e2fcf2a03047423 */ /* 0x000fe20000010004 */
[----:B------:R-:W-:Y:S01]  /*4b90*/  FFMA.FTZ R14, R7, R14, 0.20512372255325317383 ;  /* 0x3e520bf4070e7423 */ /* 0x000fe2000001000e */
[----:B------:R-:W-:Y:S01]  /*4ba0*/  FFMA.FTZ R20, R17, R20, -0.16845393180847167969 ;  /* 0xbe2c7f3011147423 */ /* 0x000fe20000010014 */
[----:B------:R-:W-:Y:S01]  /*4bb0*/  FFMA.FTZ R16, R13, R16, 0.1716887056827545166 ;  /* 0x3e2fcf2a0d107423 */ /* 0x000fe20000010010 */
[----:B------:R-:W-:Y:S01]  /*4bc0*/  FFMA.FTZ R4, R3, R4, -0.17900948226451873779 ;  /* 0xbe374e4303047423 */ /* 0x000fe20000010004 */
[----:B------:R-:W-:Y:S01]  /*4bd0*/  FFMA.FTZ R14, R7, R14, -0.24046532809734344482 ;  /* 0xbe763c8b070e7423 */ /* 0x000fe2000001000e */
[----:B------:R-:W-:Y:S01]  /*4be0*/  FFMA.FTZ R20, R17, R20, 0.1716887056827545166 ;  /* 0x3e2fcf2a11147423 */ /* 0x000fe20000010014 */
[----:B------:R-:W-:Y:S01]  /*4bf0*/  FFMA.FTZ R16, R13, R16, -0.17900948226451873779 ;  /* 0xbe374e430d107423 */ /* 0x000fe20000010010 */
[----:B------:R-:W-:Y:S01]  /*4c00*/  FFMA.FTZ R4, R3, R4, 0.20512372255325317383 ;  /* 0x3e520bf403047423 */ /* 0x000fe20000010004 */
[----:B------:R-:W-:Y:S01]  /*4c10*/  FFMA.FTZ R14, R7, R14, 0.28857114911079406738 ;  /* 0x3e93bf99070e7423 */ /* 0x000fe2000001000e */
[----:B------:R-:W-:Y:S01]  /*4c20*/  FFMA.FTZ R20, R17, R20, -0.17900948226451873779 ;  /* 0xbe374e4311147423 */ /* 0x000fe20000010014 */
[----:B------:R-:W-:Y:S01]  /*4c30*/  FFMA.FTZ R16, R13, R16, 0.20512372255325317383 ;  /* 0x3e520bf40d107423 */ /* 0x000fe20000010010 */
[----:B------:R-:W-:Y:S01]  /*4c40*/  FFMA.FTZ R4, R3, R4, -0.24046532809734344482 ;  /* 0xbe763c8b03047423 */ /* 0x000fe20000010004 */
[----:B------:R-:W-:Y:S01]  /*4c50*/  FFMA.FTZ R14, R7, R14, -0.36067417263984680176 ;  /* 0xbeb8aa49070e7423 */ /* 0x000fe2000001000e */
[----:B------:R-:W-:Y:S01]  /*4c60*/  FFMA.FTZ R20, R17, R20, 0.20512372255325317383 ;  /* 0x3e520bf411147423 */ /* 0x000fe20000010014 */
[----:B------:R-:W-:Y:S01]  /*4c70*/  FFMA.FTZ R16, R13, R16, -0.24046532809734344482 ;  /* 0xbe763c8b0d107423 */ /* 0x000fe20000010010 */
[----:B------:R-:W-:Y:S01]  /*4c80*/  FFMA.FTZ R4, R3, R4, 0.28857114911079406738 ;  /* 0x3e93bf9903047423 */ /* 0x000fe20000010004 */
[----:B------:R-:W-:Y:S01]  /*4c90*/  FFMA.FTZ R14, R7, R14, 0.48089820146560668945 ;  /* 0x3ef6384a070e7423 */ /* 0x000fe2000001000e */
[----:B------:R-:W-:Y:S01]  /*4ca0*/  FFMA.FTZ R20, R17, R20, -0.24046532809734344482 ;  /* 0xbe763c8b11147423 */ /* 0x000fe20000010014 */
[----:B------:R-:W-:Y:S01]  /*4cb0*/  FFMA.FTZ R16, R13, R16, 0.28857114911079406738 ;  /* 0x3e93bf990d107423 */ /* 0x000fe20000010010 */
[----:B------:R-:W-:Y:S01]  /*4cc0*/  FFMA.FTZ R4, R3, R4, -0.36067417263984680176 ;  /* 0xbeb8aa4903047423 */ /* 0x000fe20000010004 */
[----:B------:R-:W-:Y:S01]  /*4cd0*/  FFMA.FTZ R14, R7, R14, -0.72134751081466674805 ;  /* 0xbf38aa3b070e7423 */ /* 0x000fe2000001000e */
[----:B------:R-:W-:Y:S01]  /*4ce0*/  FFMA.FTZ R20, R17, R20, 0.28857114911079406738 ;  /* 0x3e93bf9911147423 */ /* 0x000fe20000010014 */
[----:B------:R-:W-:Y:S01]  /*4cf0*/  FFMA.FTZ R16, R13, R16, -0.36067417263984680176 ;  /* 0xbeb8aa490d107423 */ /* 0x000fe20000010010 */
[----:B------:R-:W-:Y:S01]  /*4d00*/  FFMA.FTZ R4, R3, R4, 0.48089820146560668945 ;  /* 0x3ef6384a03047423 */ /* 0x000fe20000010004 */
[----:B------:R-:W-:Y:S01]  /*4d10*/  FMUL R14, R7, R14 ;  /* 0x0000000e070e7220 */ /* 0x000fe20000400000 */
[----:B------:R-:W-:Y:S01]  /*4d20*/  FFMA.FTZ R20, R17, R20, -0.36067417263984680176 ;  /* 0xbeb8aa4911147423 */ /* 0x000fe20000010014 */
[----:B------:R-:W0:Y:S01]  /*4d30*/  LDC.64 R28, c[0x0][0x228] ;  /* 0x00008a00ff1c7b82 */ /* 0x000e220000000a00 */
[----:B------:R-:W-:Y:S01]  /*4d40*/  FFMA.FTZ R4, R3, R4, -0.72134751081466674805 ;  /* 0xbf38aa3b03047423 */ /* 0x000fe20000010004 */
[----:B------:R-:W-:Y:S01]  /*4d50*/  FMUL R14, R7, R14 ;  /* 0x0000000e070e7220 */ /* 0x000fe20000400000 */
[----:B------:R-:W-:Y:S01]  /*4d60*/  FFMA.FTZ R20, R17, R20, 0.48089820146560668945 ;  /* 0x3ef6384a11147423 */ /* 0x000fe20000010014 */
[----:B------:R-:W-:Y:S01]  /*4d70*/  FFMA.FTZ R16, R13, R16, 0.48089820146560668945 ;  /* 0x3ef6384a0d107423 */ /* 0x000fe20000010010 */
[----:B------:R-:W-:Y:S01]  /*4d80*/  FMUL R4, R3, R4 ;  /* 0x0000000403047220 */ /* 0x000fe20000400000 */
[----:B------:R-:W-:Y:S01]  /*4d90*/  FFMA.FTZ R7, R7, 1.4426950216293334961, R14 ;  /* 0x3fb8aa3b07077823 */ /* 0x000fe2000001000e */
[----:B------:R-:W-:Y:S01]  /*4da0*/  LOP3.LUT R14, R5, 0x7f, RZ, 0xc0, !PT ;  /* 0x0000007f050e7812 */ /* 0x000fe200078ec0ff */
[----:B------:R-:W-:Y:S01]  /*4db0*/  FFMA.FTZ R20, R17, R20, -0.72134751081466674805 ;  /* 0xbf38aa3b11147423 */ /* 0x000fe20000010014 */
[----:B------:R-:W-:Y:S01]  /*4dc0*/  FMUL R4, R3, R4 ;  /* 0x0000000403047220 */ /* 0x000fe20000400000 */
[----:B------:R-:W-:Y:S01]  /*4dd0*/  FFMA.FTZ R16, R13, R16, -0.72134751081466674805 ;  /* 0xbf38aa3b0d107423 */ /* 0x000fe20000010010 */
[----:B------:R-:W-:Y:S01]  /*4de0*/  LEA R14, R14, UR13, 0x4 ;  /* 0x0000000d0e0e7c11 */ /* 0x000fe2000f8e20ff */
[----:B------:R-:W-:Y:S01]  /*4df0*/  BAR.SYNC.DEFER_BLOCKING 0x0 ;  /* 0x0000000000007b1d */ /* 0x000fe20000010000 */
[----:B------:R-:W-:Y:S01]  /*4e00*/  FMUL R20, R17, R20 ;  /* 0x0000001411147220 */ /* 0x000fe20000400000 */
[----:B------:R-:W-:Y:S01]  /*4e10*/  ISETP.GE.U32.AND P5, PT, R36, 0x7f800000, PT ;  /* 0x7f8000002400780c */ /* 0x000fe20003fa6070 */
[----:B------:R-:W-:Y:S01]  /*4e20*/  FFMA.FTZ R3, R3, 1.4426950216293334961, R4 ;  /* 0x3fb8aa3b03037823 */ /* 0x000fe20000010004 */
[----:B------:R-:W-:Y:S01]  /*4e30*/  F2FP.BF16.F32.PACK_AB R101, R103, R26 ;  /* 0x0000001a6765723e */ /* 0x000fe200000010ff */
[----:B------:R-:W-:Y:S01]  /*4e40*/  FMUL R16, R13, R16 ;  /* 0x000000100d107220 */ /* 0x000fe20000400000 */
[----:B------:R-:W-:Y:S01]  /*4e50*/  F2FP.BF16.F32.PACK_AB R100, R19, R100 ;  /* 0x000000641364723e */ /* 0x000fe200000010ff */
[----:B------:R-:W-:Y:S01]  /*4e60*/  FMUL R20, R17, R20 ;  /* 0x0000001411147220 */ /* 0x000fe20000400000 */
[----:B------:R-:W-:Y:S01]  /*4e70*/  F2FP.BF16.F32.PACK_AB R102, R93, R24 ;  /* 0x000000185d66723e */ /* 0x000fe200000010ff */
[----:B------:R-:W-:Y:S01]  /*4e80*/  FMUL R16, R13, R16 ;  /* 0x000000100d107220 */ /* 0x000fe20000400000 */
[----:B------:R-:W-:Y:S01]  /*4e90*/  F2FP.BF16.F32.PACK_AB R103, R95, R22 ;  /* 0x000000165f67723e */ /* 0x000fe200000010ff */
[----:B------:R-:W-:Y:S01]  /*4ea0*/  FFMA.FTZ R17, R17, 1.4426950216293334961, R20 ;  /* 0x3fb8aa3b11117823 */ /* 0x000fe20000010014 */
[----:B------:R-:W-:Y:S01]  /*4eb0*/  ISETP.GE.U32.AND P1, PT, R34, 0x7f800000, PT ;  /* 0x7f8000002200780c */ /* 0x000fe20003f26070 */
[----:B------:R-:W-:Y:S01]  /*4ec0*/  FADD R4, R2, R3 ;  /* 0x0000000302047221 */ /* 0x000fe20000000000 */
[----:B------:R-:W-:-:S02]  /*4ed0*/  IMAD R3, R6, UR5, RZ ;  /* 0x0000000506037c24 */ /* 0x000fc4000f8e02ff */
[----:B------:R-:W-:Y:S01]  /*4ee0*/  FFMA.FTZ R16, R13, 1.4426950216293334961, R16 ;  /* 0x3fb8aa3b0d107823 */ /* 0x000fe20000010010 */
[----:B------:R-:W-:Y:S01]  /*4ef0*/  FADD R45, R18, R17 ;  /* 0x00000011122d7221 */ /* 0x000fe20000000000 */
[----:B------:R-:W-:Y:S01]  /*4f00*/  USHF.L.U32 UR5, UR4, 0x1, URZ ;  /* 0x0000000104057899 */ /* 0x000fe2000800063f */
[----:B------:R-:W-:Y:S01]  /*4f10*/  ISETP.GE.U32.AND P4, PT, R35, 0x7f800000, PT ;  /* 0x7f8000002300780c */ /* 0x000fe20003f86070 */
[----:B------:R-:W-:Y:S02]  /*4f20*/  @P0 IMAD.MOV.U32 R2, RZ, RZ, 0x7f800000 ;  /* 0x7f800000ff020424 */ /* 0x000fe400078e00ff */
[----:B------:R-:W-:Y:S01]  /*4f30*/  FADD R44, R15, R16 ;  /* 0x000000100f2c7221 */ /* 0x000fe20000000000 */
[----:B------:R-:W-:Y:S02]  /*4f40*/  @P5 IMAD.MOV.U32 R17, RZ, RZ, 0x7f800000 ;  /* 0x7f800000ff115424 */ /* 0x000fe400078e00ff */
[----:B------:R-:W-:Y:S01]  /*4f50*/  FADD R7, R12, R7 ;  /* 0x000000070c077221 */ /* 0x000fe20000000000 */
[----:B------:R-:W-:Y:S01]  /*4f60*/  IMAD.SHL.U32 R13, R3, 0x2, RZ ;  /* 0x00000002030d7824 */ /* 0x000fe200078e00ff */
[----:B------:R-:W1:Y:S01]  /*4f70*/  LDS.128 R8, [R14] ;  /* 0x000000000e087984 */ /* 0x000e620000000c00 */
[----:B------:R-:W-:Y:S01]  /*4f80*/  @P0 FFMA.FTZ R4, R32, R2, +INF ;  /* 0x7f80000020040423 */ /* 0x000fe20000010002 */
[----:B------:R-:W-:Y:S01]  /*4f90*/  @P5 FFMA.FTZ R44, R36, R17, +INF ;  /* 0x7f800000242c5423 */ /* 0x000fe20000010011 */
[----:B------:R-:W-:Y:S01]  /*4fa0*/  @P1 MOV R15, 0x7f800000 ;  /* 0x7f800000000f1802 */ /* 0x000fe20000000f00 */
[----:B------:R-:W-:Y:S01]  /*4fb0*/  BAR.SYNC.DEFER_BLOCKING 0x0 ;  /* 0x0000000000007b1d */ /* 0x000fe20000010000 */
[----:B0-----:R-:W-:Y:S01]  /*4fc0*/  IADD3 R2, P0, P5, R13, UR5, R28 ;  /* 0x000000050d027c10 */ /* 0x001fe2000fd1e01c */
[----:B------:R-:W-:Y:S01]  /*4fd0*/  UIMAD.WIDE UR4, UR4, 0x2, URZ ;  /* 0x00000002040478a5 */ /* 0x000fe2000f8e023f */
[----:B------:R-:W-:-:S04]  /*4fe0*/  IMAD.HI R12, R3, 0x2, RZ ;  /* 0x00000002030c7827 */ /* 0x000fc800078e02ff */
[----:B------:R-:W-:Y:S01]  /*4ff0*/  @P1 FFMA.FTZ R7, R34, R15, +INF ;  /* 0x7f80000022071423 */ /* 0x000fe2000001000f */
[C---:B------:R-:W-:Y:S01]  /*5000*/  SHF.L.U32 R23, R49.reuse, 0x2, RZ ;  /* 0x0000000231177819 */ /* 0x040fe200000006ff */
[C---:B------:R-:W-:Y:S01]  /*5010*/  IMAD R27, R49.reuse, 0x6, RZ ;  /* 0x00000006311b7824 */ /* 0x040fe200078e02ff */
[----:B------:R-:W-:Y:S01]  /*5020*/  IADD3.X R3, R12, UR5, R29, P0, P5 ;  /* 0x000000050c037c10 */ /* 0x000fe200087ea41d */
[----:B------:R-:W-:Y:S01]  /*5030*/  @P4 IMAD.MOV.U32 R16, RZ, RZ, 0x7f800000 ;  /* 0x7f800000ff104424 */ /* 0x000fe200078e00ff */
[CC--:B------:R-:W-:Y:S01]  /*5040*/  LEA R18, P5, R49.reuse, R2.reuse, 0x2 ;  /* 0x0000000231127211 */ /* 0x0c0fe200078a10ff */
[----:B------:R-:W-:Y:S01]  /*5050*/  IMAD.SHL.U32 R13, R49, 0x2, RZ ;  /* 0x00000002310d7824 */ /* 0x000fe200078e00ff */
[----:B------:R-:W-:Y:S01]  /*5060*/  IADD3 R20, P6, R27, R2, RZ ;  /* 0x000000021b147210 */ /* 0x000fe20007fde0ff */
[----:B------:R-:W-:Y:S02]  /*5070*/  IMAD R15, R49, 0x3, RZ ;  /* 0x00000003310f7824 */ /* 0x000fe400078e02ff */
[C---:B------:R-:W-:Y:S01]  /*5080*/  @P4 FFMA.FTZ R45, R35.reuse, R16, +INF ;  /* 0x7f800000232d4423 */ /* 0x040fe20000010010 */
[----:B------:R-:W-:Y:S01]  /*5090*/  FSETP.NEU.AND P0, PT, R35, RZ, PT ;  /* 0x000000ff2300720b */ /* 0x000fe20003f0d000 */
[----:B------:R-:W-:Y:S01]  /*50a0*/  IMAD R35, R49, 0xa, RZ ;  /* 0x0000000a31237824 */ /* 0x000fe200078e02ff */
[-C--:B------:R-:W-:Y:S01]  /*50b0*/  IADD3 R16, P4, R13, R2.reuse, RZ ;  /* 0x000000020d107210 */ /* 0x080fe20007f9e0ff */
[----:B------:R-:W-:Y:S01]  /*50c0*/  IMAD R25, R49, 0x5, RZ ;  /* 0x0000000531197824 */ /* 0x000fe200078e02ff */
[-C--:B------:R-:W-:Y:S01]  /*50d0*/  LEA.HI.X.SX32 R19, R13, R3.reuse, 0x1, P5 ;  /* 0x000000030d137211 */ /* 0x080fe200028f0eff */
[----:B------:R-:W-:Y:S01]  /*50e0*/  IMAD R29, R49, 0x7, RZ ;  /* 0x00000007311d7824 */ /* 0x000fe200078e02ff */
[-C--:B------:R-:W-:Y:S01]  /*50f0*/  LEA.HI.X.SX32 R21, R15, R3.reuse, 0x1, P6 ;  /* 0x000000030f157211 */ /* 0x080fe200030f0eff */
[C---:B------:R-:W-:Y:S01]  /*5100*/  IMAD.SHL.U32 R31, R49.reuse, 0x8, RZ ;  /* 0x00000008311f7824 */ /* 0x040fe200078e00ff */
[CC--:B------:R-:W-:Y:S01]  /*5110*/  LEA.HI.X.SX32 R17, R49.reuse, R3.reuse, 0x1, P4 ;  /* 0x0000000331117211 */ /* 0x0c0fe200020f0eff */
[----:B------:R0:W-:Y:S01]  /*5120*/  STSM.16.M88.4 [R30], R100 ;  /* 0x000000641e007844 */ /* 0x0001e20000000200 */
[CC--:B------:R-:W-:Y:S01]  /*5130*/  LEA R22, P4, R49.reuse, R2.reuse, 0x3 ;  /* 0x0000000231167211 */ /* 0x0c0fe200078818ff */
[----:B------:R-:W-:Y:S01]  /*5140*/  IMAD R33, R49, 0x9, RZ ;  /* 0x0000000931217824 */ /* 0x000fe200078e02ff */
[-C--:B------:R-:W-:Y:S01]  /*5150*/  IADD3 R24, P5, R35, R2.reuse, RZ ;  /* 0x0000000223187210 */ /* 0x080fe20007fbe0ff */
[----:B------:R-:W-:Y:S01]  /*5160*/  BAR.SYNC.DEFER_BLOCKING 0x0 ;  /* 0x0000000000007b1d */ /* 0x000fe20000010000 */
[-C--:B------:R-:W-:Y:S01]  /*5170*/  IADD3 R26, P6, R39, R2.reuse, RZ ;  /* 0x00000002271a7210 */ /* 0x080fe20007fde0ff */
[----:B------:R-:W-:Y:S01]  /*5180*/  IMAD R55, R49, 0x16, RZ ;  /* 0x0000001631377824 */ /* 0x000fe200078e02ff */
[-C--:B------:R-:W-:Y:S01]  /*5190*/  LEA.HI.X.SX32 R23, R23, R3.reuse, 0x1, P4 ;  /* 0x0000000317177211 */ /* 0x080fe200020f0eff */
[----:B------:R-:W-:Y:S01]  /*51a0*/  IMAD R57, R49, 0x18, RZ ;  /* 0x0000001831397824 */ /* 0x000fe200078e02ff */
[-C--:B------:R-:W-:Y:S01]  /*51b0*/  IADD3 R28, P4, R43, R2.reuse, RZ ;  /* 0x000000022b1c7210 */ /* 0x080fe20007f9e0ff */
[----:B------:R-:W-:Y:S01]  /*51c0*/  IMAD R37, R49, 0xb, RZ ;  /* 0x0000000b31257824 */ /* 0x000fe200078e02ff */
[-C--:B------:R-:W-:Y:S01]  /*51d0*/  LEA.HI.X.SX32 R25, R25, R3.reuse, 0x1, P5 ;  /* 0x0000000319197211 */ /* 0x080fe200028f0eff */
[C---:B------:R-:W-:Y:S01]  /*51e0*/  IMAD R59, R49.reuse, 0x1a, RZ ;  /* 0x0000001a313b7824 */ /* 0x040fe200078e02ff */
[----:B------:R-:W-:Y:S01]  /*51f0*/  FSETP.NEU.AND P3, PT, R32, RZ, PT ;  /* 0x000000ff2000720b */ /* 0x000fe20003f6d000 */
[----:B------:R-:W-:Y:S01]  /*5200*/  IMAD R61, R49, 0x1c, RZ ;  /* 0x0000001c313d7824 */ /* 0x000fe200078e02ff */
[-C--:B------:R-:W-:Y:S01]  /*5210*/  LEA.HI.X.SX32 R27, R27, R3.reuse, 0x1, P6 ;  /* 0x000000031b1b7211 */ /* 0x080fe200030f0eff */
[C---:B------:R-:W-:Y:S01]  /*5220*/  IMAD R63, R49.reuse, 0x1e, RZ ;  /* 0x0000001e313f7824 */ /* 0x040fe200078e02ff */
[CC--:B0-----:R-:W-:Y:S01]  /*5230*/  LEA R30, P5, R49.reuse, R2.reuse, 0x4 ;  /* 0x00000002311e7211 */ /* 0x0c1fe200078a20ff */
[----:B------:R-:W-:Y:S01]  /*5240*/  IMAD R41, R49, 0xd, RZ ;  /* 0x0000000d31297824 */ /* 0x000fe200078e02ff */
[-C--:B------:R-:W-:Y:S01]  /*5250*/  IADD3 R32, P6, R51, R2.reuse, RZ ;  /* 0x0000000233207210 */ /* 0x080fe20007fde0ff */
[----:B------:R-:W-:Y:S01]  /*5260*/  IMAD R47, R49, 0xf, RZ ;  /* 0x0000000f312f7824 */ /* 0x000fe200078e02ff */
[----:B------:R-:W-:Y:S01]  /*5270*/  FSETP.NEU.AND P2, PT, R34, RZ, PT ;  /* 0x000000ff2200720b */ /* 0x000fe20003f4d000 */
[----:B------:R-:W-:Y:S01]  /*5280*/  IMAD.SHL.U32 R5, R5, 0x2, RZ ;  /* 0x0000000205057824 */ /* 0x000fe200078e00ff */
[-C--:B------:R-:W-:Y:S01]  /*5290*/  LEA.HI.X.SX32 R29, R29, R3.reuse, 0x1, P4 ;  /* 0x000000031d1d7211 */ /* 0x080fe200020f0eff */
[----:B------:R-:W-:Y:S01]  /*52a0*/  ULDC UR4, c[0x0][0x27c] ;  /* 0x00009f0000047ab9 */ /* 0x000fe20000000800 */
[----:B------:R-:W-:Y:S01]  /*52b0*/  FSETP.NEU.AND P1, PT, R36, RZ, PT ;  /* 0x000000ff2400720b */ /* 0x000fe20003f2d000 */
[----:B------:R-:W-:Y:S01]  /*52c0*/  UIMAD UR4, UR12, UR4, URZ ;  /* 0x000000040c0472a4 */ /* 0x000fe2000f8e023f */
[-C--:B------:R-:W-:Y:S01]  /*52d0*/  IADD3 R34, P4, R53, R2.reuse, RZ ;  /* 0x0000000235227210 */ /* 0x080fe20007f9e0ff */
[----:B------:R-:W0:Y:S01]  /*52e0*/  LDS.128 R12, [R14] ;  /* 0x000000000e0c7984 */ /* 0x000e220000000c00 */
[-C--:B------:R-:W-:Y:S01]  /*52f0*/  LEA.HI.X.SX32 R31, R31, R3.reuse, 0x1, P5 ;  /* 0x000000031f1f7211 */ /* 0x080fe200028f0eff */
[----:B------:R-:W-:Y:S01]  /*5300*/  USHF.L.U32 UR6, UR4, 0x2, URZ ;  /* 0x0000000204067899 */ /* 0x000fe2000800063f */
[-C--:B------:R-:W-:Y:S01]  /*5310*/  IADD3 R36, P5, R55, R2.reuse, RZ ;  /* 0x0000000237247210 */ /* 0x080fe20007fbe0ff */
[----:B-1----:R1:W-:Y:S01]  /*5320*/  STG.E.U16 desc[UR16][R2.64], R8 ;  /* 0x0000000802007986 */ /* 0x0023e2000c101510 */
[----:B------:R-:W-:Y:S01]  /*5330*/  LEA.HI.X.SX32 R33, R33, R3, 0x1, P6 ;  /* 0x0000000321217211 */ /* 0x000fe200030f0eff */
[----:B------:R-:W-:Y:S01]  /*5340*/  UIMAD.WIDE UR4, UR4, 0x4, URZ ;  /* 0x00000004040478a5 */ /* 0x000fe2000f8e023f */
[----:B------:R-:W-:-:S02]  /*5350*/  IADD3 R38, P6, R57, R2, RZ ;  /* 0x0000000239267210 */ /* 0x000fc40007fde0ff */
[-C--:B------:R-:W-:Y:S02]  /*5360*/  LEA.HI.X.SX32 R35, R35, R3.reuse, 0x1, P4 ;  /* 0x0000000323237211 */ /* 0x080fe400020f0eff */
[-C--:B------:R-:W-:Y:S02]  /*5370*/  IADD3 R40, P4, R59, R2.reuse, RZ ;  /* 0x000000023b287210 */ /* 0x080fe40007f9e0ff */
[-C--:B------:R-:W-:Y:S02]  /*5380*/  LEA.HI.X.SX32 R37, R37, R3.reuse, 0x1, P5 ;  /* 0x0000000325257211 */ /* 0x080fe400028f0eff */
[----:B------:R-:W-:Y:S02]  /*5390*/  IADD3 R42, P5, R61, R2, RZ ;  /* 0x000000023d2a7210 */ /* 0x000fe40007fbe0ff */
[----:B-1----:R-:W-:Y:S02]  /*53a0*/  PRMT R8, R8, 0x7632, R8 ;  /* 0x0000763208087816 */ /* 0x002fe40000000008 */
[----:B------:R-:W-:-:S02]  /*53b0*/  LEA.HI.X.SX32 R39, R39, R3, 0x1, P6 ;  /* 0x0000000327277211 */ /* 0x000fc400030f0eff */
[----:B------:R-:W-:Y:S01]  /*53c0*/  IADD3 R2, P6, R63, R2, RZ ;  /* 0x000000023f027210 */ /* 0x000fe20007fde0ff */
[----:B------:R1:W-:Y:S01]  /*53d0*/  STG.E.U16 desc[UR16][R16.64], R8 ;  /* 0x0000000810007986 */ /* 0x0003e2000c101510 */
[-C--:B------:R-:W-:Y:S02]  /*53e0*/  LEA.HI.X.SX32 R41, R41, R3.reuse, 0x1, P4 ;  /* 0x0000000329297211 */ /* 0x080fe400020f0eff */
[-C--:B------:R-:W-:Y:S01]  /*53f0*/  LEA.HI.X.SX32 R43, R43, R3.reuse, 0x1, P5 ;  /* 0x000000032b2b7211 */ /* 0x080fe200028f0eff */
[----:B------:R2:W-:Y:S01]  /*5400*/  STG.E.U16 desc[UR16][R18.64], R9 ;  /* 0x0000000912007986 */ /* 0x0005e2000c101510 */
[----:B------:R-:W-:Y:S02]  /*5410*/  LEA.HI.X.SX32 R3, R47, R3, 0x1, P6 ;  /* 0x000000032f037211 */ /* 0x000fe400030f0eff */
[----:B------:R-:W-:Y:S02]  /*5420*/  FSEL R7, R7, -INF , P2 ;  /* 0xff80000007077808 */ /* 0x000fe40001000000 */
[----:B------:R-:W-:-:S02]  /*5430*/  FSEL R44, R44, -INF , P1 ;  /* 0xff8000002c2c7808 */ /* 0x000fc40000800000 */
[----:B-1----:R-:W-:Y:S01]  /*5440*/  PRMT R17, R9, 0x7632, R17 ;  /* 0x0000763209117816 */ /* 0x002fe20000000011 */
[----:B------:R-:W-:Y:S02]  /*5450*/  FFMA R57, R7, 0.69314718246459960938, R82 ;  /* 0x3f31721807397823 */ /* 0x000fe40000000052 */
[----:B------:R-:W-:Y:S01]  /*5460*/  FFMA R44, R44, 0.69314718246459960938, R141 ;  /* 0x3f3172182c2c7823 */ /* 0x000fe2000000008d */
[----:B------:R-:W-:Y:S01]  /*5470*/  LOP3.LUT R7, R5, 0xf8, RZ, 0xc0, !PT ;  /* 0x000000f805077812 */ /* 0x000fe200078ec0ff */
[----:B------:R-:W-:Y:S01]  /*5480*/  IMAD.SHL.U32 R5, R6, 0x4, RZ ;  /* 0x0000000406057824 */ /* 0x000fe200078e00ff */
[----:B--2---:R-:W-:Y:S01]  /*5490*/  PRMT R19, R10, 0x7632, R19 ;  /* 0x000076320a137816 */ /* 0x004fe20000000013 */
[----:B------:R1:W-:Y:S01]  /*54a0*/  STG.E.U16 desc[UR16][R20.64], R17 ;  /* 0x0000001114007986 */ /* 0x0003e2000c101510 */
[----:B0-----:R-:W-:Y:S01]  /*54b0*/  PRMT R18, R13, 0x7632, R18 ;  /* 0x000076320d127816 */ /* 0x001fe20000000012 */
[----:B------:R-:W-:Y:S01]  /*54c0*/  IMAD.HI R6, R6, 0x4, RZ ;  /* 0x0000000406067827 */ /* 0x000fe200078e02ff */
[----:B------:R-:W-:Y:S01]  /*54d0*/  PRMT R8, R15, 0x7632, R8 ;  /* 0x000076320f087816 */ /* 0x000fe20000000008 */
[----:B------:R0:W-:Y:S01]  /*54e0*/  STG.E.U16 desc[UR16][R22.64], R10 ;  /* 0x0000000a16007986 */ /* 0x0001e2000c101510 */
[----:B------:R-:W-:-:S02]  /*54f0*/  FSEL R9, R4, -INF , P3 ;  /* 0xff80000004097808 */ /* 0x000fc40001800000 */
[----:B------:R-:W-:Y:S01]  /*5500*/  FSEL R4, R45, -INF , P0 ;  /* 0xff8000002d047808 */ /* 0x000fe20000000000 */
[----:B------:R-:W-:Y:S02]  /*5510*/  STG.E.U16 desc[UR16][R24.64], R19 ;  /* 0x0000001318007986 */ /* 0x000fe4000c101510 */
[----:B------:R-:W-:Y:S01]  /*5520*/  FFMA R56, R9, 0.69314718246459960938, R56 ;  /* 0x3f31721809387823 */ /* 0x000fe20000000038 */
[----:B-1----:R-:W-:Y:S01]  /*5530*/  PRMT R21, R11, 0x7632, R21 ;  /* 0x000076320b157816 */ /* 0x002fe20000000015 */
[----:B------:R1:W-:Y:S01]  /*5540*/  STG.E.U16 desc[UR16][R26.64], R11 ;  /* 0x0000000b1a007986 */ /* 0x0003e2000c101510 */
[----:B------:R-:W-:Y:S01]  /*5550*/  PRMT R20, R14, 0x7632, R20 ;  /* 0x000076320e147816 */ /* 0x000fe20000000014 */
[----:B------:R-:W-:Y:S01]  /*5560*/  FFMA R45, R4, 0.69314718246459960938, R161 ;  /* 0x3f317218042d7823 */ /* 0x000fe200000000a1 */
[----:B0-----:R-:W-:Y:S01]  /*5570*/  PRMT R23, R12, 0x7632, R23 ;  /* 0x000076320c177816 */ /* 0x001fe20000000017 */
[----:B------:R-:W-:Y:S04]  /*5580*/  STG.E.U16 desc[UR16][R28.64], R21 ;  /* 0x000000151c007986 */ /* 0x000fe8000c101510 */
[----:B------:R-:W-:Y:S04]  /*5590*/  STG.E.U16 desc[UR16][R30.64], R12 ;  /* 0x0000000c1e007986 */ /* 0x000fe8000c101510 */
[----:B------:R-:W-:Y:S01]  /*55a0*/  STG.E.U16 desc[UR16][R32.64], R23 ;  /* 0x0000001720007986 */ /* 0x000fe2000c101510 */
[----:B-1----:R-:W0:Y:S03]  /*55b0*/  LDC.64 R10, c[0x0][0x230] ;  /* 0x00008c00ff0a7b82 */ /* 0x002e260000000a00 */
[----:B------:R-:W-:Y:S04]  /*55c0*/  STG.E.U16 desc[UR16][R34.64], R13 ;  /* 0x0000000d22007986 */ /* 0x000fe8000c101510 */
[----:B------:R-:W-:Y:S04]  /*55d0*/  STG.E.U16 desc[UR16][R36.64], R18 ;  /* 0x0000001224007986 */ /* 0x000fe8000c101510 */
[----:B------:R-:W-:Y:S04]  /*55e0*/  STG.E.U16 desc[UR16][R38.64], R14 ;  /* 0x0000000e26007986 */ /* 0x000fe8000c101510 */
[----:B------:R-:W-:Y:S04]  /*55f0*/  STG.E.U16 desc[UR16][R40.64], R20 ;  /* 0x0000001428007986 */ /* 0x000fe8000c101510 */
[----:B------:R-:W-:Y:S04]  /*5600*/  STG.E.U16 desc[UR16][R42.64], R15 ;  /* 0x0000000f2a007986 */ /* 0x000fe8000c101510 */
[----:B------:R0:W-:Y:S01]  /*5610*/  STG.E.U16 desc[UR16][R2.64], R8 ;  /* 0x0000000802007986 */ /* 0x0001e2000c101510 */
[----:B------:R-:W-:Y:S01]  /*5620*/  BAR.SYNC.DEFER_BLOCKING 0x0 ;  /* 0x0000000000007b1d */ /* 0x000fe20000010000 */
[----:B0-----:R-:W-:-:S04]  /*5630*/  IADD3 R2, P0, P1, R5, UR6, R10 ;  /* 0x0000000605027c10 */ /* 0x001fc8000f91e00a */
[----:B------:R-:W-:Y:S01]  /*5640*/  IADD3.X R3, R6, UR5, R11, P0, P1 ;  /* 0x0000000506037c10 */ /* 0x000fe200087e240b */
[----:B------:R-:W-:Y:S04]  /*5650*/  STS.64 [R7+UR13], R56 ;  /* 0x0000003807007988 */ /* 0x000fe80008000a0d */
[----:B------:R-:W-:Y:S01]  /*5660*/  STS.64 [R7+UR13+0x100], R44 ;  /* 0x0001002c07007988 */ /* 0x000fe20008000a0d */
[----:B------:R-:W-:Y:S06]  /*5670*/  BAR.SYNC.DEFER_BLOCKING 0x0 ;  /* 0x0000000000007b1d */ /* 0x000fec0000010000 */
[----:B------:R-:W0:Y:S04]  /*5680*/  LDS R9, [R0] ;  /* 0x0000000000097984 */ /* 0x000e280000000800 */
[----:B0-----:R-:W-:Y:S01]  /*5690*/  STG.E desc[UR16][R2.64], R9 ;  /* 0x0000000902007986 */ /* 0x001fe2000c101910 */
[----:B------:R-:W-:Y:S05]  /*56a0*/  EXIT ;  /* 0x000000000000794d */ /* 0x000fea0003800000 */
.L_x_2:
[----:B------:R-:W-:-:S00]  /*56b0*/  BRA `(.L_x_2) ;  /* 0xfffffffc00fc7947 */ /* 0x000fc0000383ffff */
[----:B------:R-:W-:-:S00]  /*56c0*/  NOP ;  /* 0x0000000000007918 */ /* 0x000fc00000000000 */
        /* <DEDUP_REMOVED lines=11> */
.L_x_3:


//--------------------- .nv.global.init           --------------------------
	.section	.nv.global.init,"aw",@progbits
.nv.global.init:
	.type		_$_str,@object
	.size		_$_str,(.L_0 - _$_str)
_$_str:
        /*0000*/ 	.byte	0x5f, 0x5f, 0x43, 0x55, 0x44, 0x41, 0x5f, 0x46, 0x54, 0x5a, 0x00
.L_0:


//--------------------- .nv.shared.attn_fwd       --------------------------
	.section	.nv.shared.attn_fwd,"aw",@nobits
	.sectionflags	@""
	.align	16
	.zero		1024


//--------------------- .nv.shared.reserved.0     --------------------------
	.section	.nv.shared.reserved.0,"aw",@nobits
	.weak		__nv_reservedSMEM_offset_0_alias
	.size		__nv_reservedSMEM_offset_0_alias, 0, 0
	.other		__nv_reservedSMEM_offset_0_alias,@"STO_CUDA_RESERVED_SHARED STV_DEFAULT"
__nv_reservedSMEM_offset_0_alias:
	.zero		0


//--------------------- .nv.constant0.attn_fwd    --------------------------
	.section	.nv.constant0.attn_fwd,"a",@progbits
	.sectionflags	@""
	.align	4
.nv.constant0.attn_fwd:
	.zero		664


//--------------------- SYMBOLS --------------------------

	.type		.nv.reservedSmem.offset0,@object
	.size		.nv.reservedSmem.offset0,0x4
